	.target	sm_100a

	.elftype	@"ET_EXEC"


//--------------------- .note.nv.tkinfo           --------------------------
	.section	.note.nv.tkinfo,"",@"SHT_NOTE"
	.sectionflags	@"SHF_NOTE_NV_TKINFO"
	.tkinfo
        /*0018*/ 	.word	0x00000002
        /*0030*/ 	.string	""
        /*0030*/ 	.string	"ptxas"
        /*0030*/ 	.string	"Cuda compilation tools, release 13.0, V13.0.88"
        /*0030*/ 	.string	"Build cuda_13.0.r13.0/compiler.36424714_0"
        /*0030*/ 	.string	"-arch sm_100a -m 64 "



//--------------------- .note.nv.cuinfo           --------------------------
	.section	.note.nv.cuinfo,"",@"SHT_NOTE"
	.sectionflags	@"SHF_NOTE_NV_CUINFO"
        /*0018*/ 	.short	0x0002
        /*001a*/ 	.short	0x0064
        /*001c*/ 	.short	0x0082
	.zero		2


//--------------------- .nv.info                  --------------------------
	.section	.nv.info,"",@"SHT_CUDA_INFO"
	.align	4


	//----- nvinfo : EIATTR_REGCOUNT
	.align		4
        /*0000*/ 	.byte	0x04, 0x2f
        /*0002*/ 	.short	(.L_16 - .L_15)
	.align		4
.L_15:
        /*0004*/ 	.word	index@(_ZN7cutlass13device_kernelINS_4gemm6kernel13GemmUniversalIN4cute5tupleIJiiiiEEENS1_10collective13CollectiveMmaINS1_35MainloopSm100TmaUmmaWarpSpecializedILi3ELi2ELi4ENS5_IJNS4_1CILi1EEESB_SB_EEEEENS5_IJNSA_ILi128EEENSA_ILi80EEENSA_ILi256EEEEEEaNS5_IJlSB_lEEEaSI_NS4_8TiledMMAINS4_8MMA_AtomIJNS4_15SM100_MMA_S8_SSIaaiLi128ELi80ELNS4_4UMMA5MajorE0ELSN_0ELNSM_8SaturateE0EEEEEENS4_6LayoutISC_NS5_IJNSA_ILi0EEESS_SS_EEEEENS5_IJNS4_10UnderscoreESV_SV_EEEEENS4_13SM90_TMA_LOADENS4_14ComposedLayoutINS4_7SwizzleILi3ELi4ELi3EEENS4_18smem_ptr_flag_bitsILi8EEENSR_INS5_IJNSA_ILi8EEESE_EEENS5_IJSE_SB_EEEEEEEvNS4_8identityESY_S18_vS19_EENS_8epilogue10collective18CollectiveEpilogueINS1B_23Sm100TmaWarpSpecializedILi1ELi1ELi80ELb0ELb0EEEJSH_NS5_IJNSR_ISE_SB_EENSR_ISF_SB_EEEEEaSI_aSI_NS1B_6fusion15FusionCallbacksIS1F_NS1J_17LinearCombinationIaiaiLNS_15FloatRoundStyleE2EEESH_S1I_JEEENS4_5SM1004TMEM4LOAD26SM100_TMEM_LOAD_32dp32b16xESY_NSZ_INS10_ILi0ELi4ELi3EEES13_NSR_INS5_IJS14_NSA_ILi16EEEEEENS5_IJS1U_SB_EEEEEEENS4_39AutoVectorizingCopyWithAssumedAlignmentILi128EEENS4_14SM90_TMA_STOREES1Y_S20_S20_EEEvvEEEEvNT_6ParamsE)
        /*0008*/ 	.word	0x000000de


	//----- nvinfo : EIATTR_FRAME_SIZE
	.align		4
.L_16:
        /*000c*/ 	.byte	0x04, 0x11
        /*000e*/ 	.short	(.L_18 - .L_17)
	.align		4
.L_17:
        /*0010*/ 	.word	index@($__internal_2_$__cuda_sm10x_tcgen05_guardrail_trap_unallocated_columns_being_dealloced)
        /*0014*/ 	.word	0x00000000


	//----- nvinfo : EIATTR_FRAME_SIZE
	.align		4
.L_18:
        /*0018*/ 	.byte	0x04, 0x11
        /*001a*/ 	.short	(.L_20 - .L_19)
	.align		4
.L_19:
        /*001c*/ 	.word	index@($__internal_1_$__cuda_sm10x_tcgen05_guardrail_trap_phase_invalid_during_alloc)
        /*0020*/ 	.word	0x00000000


	//----- nvinfo : EIATTR_FRAME_SIZE
	.align		4
.L_20:
        /*0024*/ 	.byte	0x04, 0x11
        /*0026*/ 	.short	(.L_22 - .L_21)
	.align		4
.L_21:
        /*0028*/ 	.word	index@($__internal_0_$__cuda_sm10x_tcgen05_guardrail_trap_col_being_dealloced_not_returned_by_alloc)
        /*002c*/ 	.word	0x00000000


	//----- nvinfo : EIATTR_FRAME_SIZE
	.align		4
.L_22:
        /*0030*/ 	.byte	0x04, 0x11
        /*0032*/ 	.short	(.L_24 - .L_23)
	.align		4
.L_23:
        /*0034*/ 	.word	index@(_ZN7cutlass13device_kernelINS_4gemm6kernel13GemmUniversalIN4cute5tupleIJiiiiEEENS1_10collective13CollectiveMmaINS1_35MainloopSm100TmaUmmaWarpSpecializedILi3ELi2ELi4ENS5_IJNS4_1CILi1EEESB_SB_EEEEENS5_IJNSA_ILi128EEENSA_ILi80EEENSA_ILi256EEEEEEaNS5_IJlSB_lEEEaSI_NS4_8TiledMMAINS4_8MMA_AtomIJNS4_15SM100_MMA_S8_SSIaaiLi128ELi80ELNS4_4UMMA5MajorE0ELSN_0ELNSM_8SaturateE0EEEEEENS4_6LayoutISC_NS5_IJNSA_ILi0EEESS_SS_EEEEENS5_IJNS4_10UnderscoreESV_SV_EEEEENS4_13SM90_TMA_LOADENS4_14ComposedLayoutINS4_7SwizzleILi3ELi4ELi3EEENS4_18smem_ptr_flag_bitsILi8EEENSR_INS5_IJNSA_ILi8EEESE_EEENS5_IJSE_SB_EEEEEEEvNS4_8identityESY_S18_vS19_EENS_8epilogue10collective18CollectiveEpilogueINS1B_23Sm100TmaWarpSpecializedILi1ELi1ELi80ELb0ELb0EEEJSH_NS5_IJNSR_ISE_SB_EENSR_ISF_SB_EEEEEaSI_aSI_NS1B_6fusion15FusionCallbacksIS1F_NS1J_17LinearCombinationIaiaiLNS_15FloatRoundStyleE2EEESH_S1I_JEEENS4_5SM1004TMEM4LOAD26SM100_TMEM_LOAD_32dp32b16xESY_NSZ_INS10_ILi0ELi4ELi3EEES13_NSR_INS5_IJS14_NSA_ILi16EEEEEENS5_IJS1U_SB_EEEEEEENS4_39AutoVectorizingCopyWithAssumedAlignmentILi128EEENS4_14SM90_TMA_STOREES1Y_S20_S20_EEEvvEEEEvNT_6ParamsE)
        /*0038*/ 	.word	0x00000000


	//----- nvinfo : EIATTR_MIN_STACK_SIZE
	.align		4
.L_24:
        /*003c*/ 	.byte	0x04, 0x12
        /*003e*/ 	.short	(.L_26 - .L_25)
	.align		4
.L_25:
        /*0040*/ 	.word	index@(_ZN7cutlass13device_kernelINS_4gemm6kernel13GemmUniversalIN4cute5tupleIJiiiiEEENS1_10collective13CollectiveMmaINS1_35MainloopSm100TmaUmmaWarpSpecializedILi3ELi2ELi4ENS5_IJNS4_1CILi1EEESB_SB_EEEEENS5_IJNSA_ILi128EEENSA_ILi80EEENSA_ILi256EEEEEEaNS5_IJlSB_lEEEaSI_NS4_8TiledMMAINS4_8MMA_AtomIJNS4_15SM100_MMA_S8_SSIaaiLi128ELi80ELNS4_4UMMA5MajorE0ELSN_0ELNSM_8SaturateE0EEEEEENS4_6LayoutISC_NS5_IJNSA_ILi0EEESS_SS_EEEEENS5_IJNS4_10UnderscoreESV_SV_EEEEENS4_13SM90_TMA_LOADENS4_14ComposedLayoutINS4_7SwizzleILi3ELi4ELi3EEENS4_18smem_ptr_flag_bitsILi8EEENSR_INS5_IJNSA_ILi8EEESE_EEENS5_IJSE_SB_EEEEEEEvNS4_8identityESY_S18_vS19_EENS_8epilogue10collective18CollectiveEpilogueINS1B_23Sm100TmaWarpSpecializedILi1ELi1ELi80ELb0ELb0EEEJSH_NS5_IJNSR_ISE_SB_EENSR_ISF_SB_EEEEEaSI_aSI_NS1B_6fusion15FusionCallbacksIS1F_NS1J_17LinearCombinationIaiaiLNS_15FloatRoundStyleE2EEESH_S1I_JEEENS4_5SM1004TMEM4LOAD26SM100_TMEM_LOAD_32dp32b16xESY_NSZ_INS10_ILi0ELi4ELi3EEES13_NSR_INS5_IJS14_NSA_ILi16EEEEEENS5_IJS1U_SB_EEEEEEENS4_39AutoVectorizingCopyWithAssumedAlignmentILi128EEENS4_14SM90_TMA_STOREES1Y_S20_S20_EEEvvEEEEvNT_6ParamsE)
        /*0044*/ 	.word	0x00000000
.L_26:


//--------------------- .nv.compat                --------------------------
	.section	.nv.compat,"",@"SHT_CUDA_COMPAT_INFO"
	.align	4
        /*0000*/ 	.byte	0x02, 0x09, 0x01, 0x00, 0x02, 0x02, 0x03, 0x00, 0x02, 0x05, 0x06, 0x00, 0x03, 0x07, 0x01, 0x01
        /*0010*/ 	.byte	0x02, 0x03, 0x01, 0x00, 0x02, 0x06, 0x01, 0x00, 0x04, 0x0b, 0x08, 0x00, 0x01, 0x00, 0x00, 0x00
        /*0020*/ 	.byte	0x00, 0x00, 0x00, 0x00


//--------------------- .nv.info._ZN7cutlass13device_kernelINS_4gemm6kernel13GemmUniversalIN4cute5tupleIJiiiiEEENS1_10collective13CollectiveMmaINS1_35MainloopSm100TmaUmmaWarpSpecializedILi3ELi2ELi4ENS5_IJNS4_1CILi1EEESB_SB_EEEEENS5_IJNSA_ILi128EEENSA_ILi80EEENSA_ILi256EEEEEEaNS5_IJlSB_lEEEaSI_NS4_8TiledMMAINS4_8MMA_AtomIJNS4_15SM100_MMA_S8_SSIaaiLi128ELi80ELNS4_4UMMA5MajorE0ELSN_0ELNSM_8SaturateE0EEEEEENS4_6LayoutISC_NS5_IJNSA_ILi0EEESS_SS_EEEEENS5_IJNS4_10UnderscoreESV_SV_EEEEENS4_13SM90_TMA_LOADENS4_14ComposedLayoutINS4_7SwizzleILi3ELi4ELi3EEENS4_18smem_ptr_flag_bitsILi8EEENSR_INS5_IJNSA_ILi8EEESE_EEENS5_IJSE_SB_EEEEEEEvNS4_8identityESY_S18_vS19_EENS_8epilogue10collective18CollectiveEpilogueINS1B_23Sm100TmaWarpSpecializedILi1ELi1ELi80ELb0ELb0EEEJSH_NS5_IJNSR_ISE_SB_EENSR_ISF_SB_EEEEEaSI_aSI_NS1B_6fusion15FusionCallbacksIS1F_NS1J_17LinearCombinationIaiaiLNS_15FloatRoundStyleE2EEESH_S1I_JEEENS4_5SM1004TMEM4LOAD26SM100_TMEM_LOAD_32dp32b16xESY_NSZ_INS10_ILi0ELi4ELi3EEES13_NSR_INS5_IJS14_NSA_ILi16EEEEEENS5_IJS1U_SB_EEEEEEENS4_39AutoVectorizingCopyWithAssumedAlignmentILi128EEENS4_14SM90_TMA_STOREES1Y_S20_S20_EEEvvEEEEvNT_6ParamsE --------------------------
	.section	.nv.info._ZN7cutlass13device_kernelINS_4gemm6kernel13GemmUniversalIN4cute5tupleIJiiiiEEENS1_10collective13CollectiveMmaINS1_35MainloopSm100TmaUmmaWarpSpecializedILi3ELi2ELi4ENS5_IJNS4_1CILi1EEESB_SB_EEEEENS5_IJNSA_ILi128EEENSA_ILi80EEENSA_ILi256EEEEEEaNS5_IJlSB_lEEEaSI_NS4_8TiledMMAINS4_8MMA_AtomIJNS4_15SM100_MMA_S8_SSIaaiLi128ELi80ELNS4_4UMMA5MajorE0ELSN_0ELNSM_8SaturateE0EEEEEENS4_6LayoutISC_NS5_IJNSA_ILi0EEESS_SS_EEEEENS5_IJNS4_10UnderscoreESV_SV_EEEEENS4_13SM90_TMA_LOADENS4_14ComposedLayoutINS4_7SwizzleILi3ELi4ELi3EEENS4_18smem_ptr_flag_bitsILi8EEENSR_INS5_IJNSA_ILi8EEESE_EEENS5_IJSE_SB_EEEEEEEvNS4_8identityESY_S18_vS19_EENS_8epilogue10collective18CollectiveEpilogueINS1B_23Sm100TmaWarpSpecializedILi1ELi1ELi80ELb0ELb0EEEJSH_NS5_IJNSR_ISE_SB_EENSR_ISF_SB_EEEEEaSI_aSI_NS1B_6fusion15FusionCallbacksIS1F_NS1J_17LinearCombinationIaiaiLNS_15FloatRoundStyleE2EEESH_S1I_JEEENS4_5SM1004TMEM4LOAD26SM100_TMEM_LOAD_32dp32b16xESY_NSZ_INS10_ILi0ELi4ELi3EEES13_NSR_INS5_IJS14_NSA_ILi16EEEEEENS5_IJS1U_SB_EEEEEEENS4_39AutoVectorizingCopyWithAssumedAlignmentILi128EEENS4_14SM90_TMA_STOREES1Y_S20_S20_EEEvvEEEEvNT_6ParamsE,"",@"SHT_CUDA_INFO"
	.sectionflags	@""
	.align	4


	//----- nvinfo : EIATTR_CUDA_API_VERSION
	.align		4
        /*0000*/ 	.byte	0x04, 0x37
        /*0002*/ 	.short	(.L_28 - .L_27)
.L_27:
        /*0004*/ 	.word	0x00000082


	//----- nvinfo : EIATTR_KPARAM_INFO
	.align		4
.L_28:
        /*0008*/ 	.byte	0x04, 0x17
        /*000a*/ 	.short	(.L_30 - .L_29)
.L_29:
        /*000c*/ 	.word	0x00000000
        /*0010*/ 	.short	0x0000
        /*0012*/ 	.short	0x0000
        /*0014*/ 	.byte	0x00, 0xf0, 0x01, 0x20


	//----- nvinfo : EIATTR_AT_ENTRY_FRAGMENTS
	.align		4
.L_30:
        /*0018*/ 	.byte	0x04, 0x4f
        /*001a*/ 	.short	(.L_32 - .L_31)


	//   ....[0]....
.L_31:
        /*001c*/ 	.word	0x00000006


	//----- nvinfo : EIATTR_RESERVED_SMEM_USED
	.align		4
.L_32:
        /*0020*/ 	.byte	0x01, 0x41
	.zero		2


	//----- nvinfo : EIATTR_SPARSE_MMA_MASK
	.align		4
        /*0024*/ 	.byte	0x03, 0x50
        /*0026*/ 	.short	0x0000


	//----- nvinfo : EIATTR_TCGEN05_1CTA_USED
	.align		4
        /*0028*/ 	.byte	0x01, 0x51
	.zero		2


	//----- nvinfo : EIATTR_MAXREG_COUNT
	.align		4
        /*002c*/ 	.byte	0x03, 0x1b
        /*002e*/ 	.short	0x00ff


	//----- nvinfo : EIATTR_NUM_BARRIERS
	.align		4
        /*0030*/ 	.byte	0x02, 0x4c
        /*0032*/ 	.byte	0x07
	.zero		1


	//----- nvinfo : EIATTR_EXTERNS
	.align		4
        /*0034*/ 	.byte	0x04, 0x0f
        /*0036*/ 	.short	(.L_34 - .L_33)


	//   ....[0]....
	.align		4
.L_33:
        /*0038*/ 	.word	index@(__assertfail)


	//----- nvinfo : EIATTR_MERCURY_ISA_VERSION
	.align		4
.L_34:
        /*003c*/ 	.byte	0x03, 0x5f
        /*003e*/ 	.short	0x0101


	//----- nvinfo : EIATTR_INT_WARP_WIDE_INSTR_OFFSETS
	.align		4
        /*0040*/ 	.byte	0x04, 0x31
        /*0042*/ 	.short	(.L_36 - .L_35)


	//   ....[0]....
.L_35:
        /*0044*/ 	.word	0x00001ea0


	//   ....[1]....
        /*0048*/ 	.word	0x00003a20


	//   ....[2]....
        /*004c*/ 	.word	0x00003a40


	//   ....[3]....
        /*0050*/ 	.word	0x00003a70


	//   ....[4]....
        /*0054*/ 	.word	0x000044a0


	//   ....[5]....
        /*0058*/ 	.word	0x00004530


	//   ....[6]....
        /*005c*/ 	.word	0x00004560


	//   ....[7]....
        /*0060*/ 	.word	0x000045a0


	//   ....[8]....
        /*0064*/ 	.word	0x00004720


	//   ....[9]....
        /*0068*/ 	.word	0x00004740


	//----- nvinfo : EIATTR_COOP_GROUP_MASK_REGIDS
	.align		4
.L_36:
        /*006c*/ 	.byte	0x04, 0x29
        /*006e*/ 	.short	(.L_38 - .L_37)


	//   ....[0]....
.L_37:
        /*0070*/ 	.word	0xffffffff


	//   ....[1]....
        /*0074*/ 	.word	0xffffffff


	//   ....[2]....
        /*0078*/ 	.word	0xffffffff


	//   ....[3]....
        /*007c*/ 	.word	0xffffffff


	//   ....[4]....
        /*0080*/ 	.word	0xffffffff


	//   ....[5]....
        /*0084*/ 	.word	0xffffffff


	//   ....[6]....
        /*0088*/ 	.word	0xffffffff


	//   ....[7]....
        /*008c*/ 	.word	0xffffffff


	//   ....[8]....
        /*0090*/ 	.word	0xffffffff


	//   ....[9]....
        /*0094*/ 	.word	0xffffffff


	//   ....[10]....
        /*0098*/ 	.word	0xffffffff


	//   ....[11]....
        /*009c*/ 	.word	0xffffffff


	//   ....[12]....
        /*00a0*/ 	.word	0xffffffff


	//----- nvinfo : EIATTR_COOP_GROUP_INSTR_OFFSETS
	.align		4
.L_38:
        /*00a4*/ 	.byte	0x04, 0x28
        /*00a6*/ 	.short	(.L_40 - .L_39)


	//   ....[0]....
.L_39:
        /*00a8*/ 	.word	0x00000090


	//   ....[1]....
        /*00ac*/ 	.word	0x000004b0


	//   ....[2]....
        /*00b0*/ 	.word	0x00000600


	//   ....[3]....
        /*00b4*/ 	.word	0x00000740


	//   ....[4]....
        /*00b8*/ 	.word	0x00000840


	//   ....[5]....
        /*00bc*/ 	.word	0x000009b0


	//   ....[6]....
        /*00c0*/ 	.word	0x00000b50


	//   ....[7]....
        /*00c4*/ 	.word	0x00001d80


	//   ....[8]....
        /*00c8*/ 	.word	0x00002ad0


	//   ....[9]....
        /*00cc*/ 	.word	0x00002ce0


	//   ....[10]....
        /*00d0*/ 	.word	0x00002d10


	//   ....[11]....
        /*00d4*/ 	.word	0x00003900


	//   ....[12]....
        /*00d8*/ 	.word	0x00003b30


	//----- nvinfo : EIATTR_VRC_CTA_INIT_COUNT
	.align		4
.L_40:
        /*00dc*/ 	.byte	0x02, 0x4a
        /*00de*/ 	.byte	0x80
	.zero		1


	//----- nvinfo : EIATTR_SYSCALL_OFFSETS
	.align		4
        /*00e0*/ 	.byte	0x04, 0x46
        /*00e2*/ 	.short	(.L_42 - .L_41)


	//   ....[0]....
.L_41:
        /*00e4*/ 	.word	0x00005740


	//   ....[1]....
        /*00e8*/ 	.word	0x000058b0


	//   ....[2]....
        /*00ec*/ 	.word	0x00005a20


	//   ....[3]....
        /*00f0*/ 	.word	0x00005b90


	//   ....[4]....
        /*00f4*/ 	.word	0x00005d00


	//----- nvinfo : EIATTR_MBARRIER_INSTR_OFFSETS
	.align		4
.L_42:
        /*00f8*/ 	.byte	0x04, 0x39
        /*00fa*/ 	.short	(.L_44 - .L_43)


	//   ....[0]....
.L_43:
        /*00fc*/ 	.word	0x00000590
        /*0100*/ 	.word	0x000000ff
        /*0104*/ 	.word	0x00000000
        /*0108*/ 	.short	0x0100
        /*010a*/ 	.byte	0x05
	.zero		1


	//   ....[1]....
        /*010c*/ 	.word	0x000005a0
        /*0110*/ 	.word	0x000000ff
        /*0114*/ 	.word	0x00000018
        /*0118*/ 	.short	0x0100
        /*011a*/ 	.byte	0x05
	.zero		1


	//   ....[2]....
        /*011c*/ 	.word	0x000005b0
        /*0120*/ 	.word	0x000000ff
        /*0124*/ 	.word	0x00000008
        /*0128*/ 	.short	0x0100
        /*012a*/ 	.byte	0x05
	.zero		1


	//   ....[3]....
        /*012c*/ 	.word	0x000005c0
        /*0130*/ 	.word	0x000000ff
        /*0134*/ 	.word	0x00000020
        /*0138*/ 	.short	0x0100
        /*013a*/ 	.byte	0x05
	.zero		1


	//   ....[4]....
        /*013c*/ 	.word	0x000005d0
        /*0140*/ 	.word	0x000000ff
        /*0144*/ 	.word	0x00000010
        /*0148*/ 	.short	0x0100
        /*014a*/ 	.byte	0x05
	.zero		1


	//   ....[5]....
        /*014c*/ 	.word	0x000005e0
        /*0150*/ 	.word	0x000000ff
        /*0154*/ 	.word	0x00000028
        /*0158*/ 	.short	0x0100
        /*015a*/ 	.byte	0x05
	.zero		1


	//   ....[6]....
        /*015c*/ 	.word	0x00000710
        /*0160*/ 	.word	0x000000ff
        /*0164*/ 	.word	0x00000030
        /*0168*/ 	.short	0x0100
        /*016a*/ 	.byte	0x07
	.zero		1


	//   ....[7]....
        /*016c*/ 	.word	0x00000720
        /*0170*/ 	.word	0x000000ff
        /*0174*/ 	.word	0x00000038
        /*0178*/ 	.short	0x0100
        /*017a*/ 	.byte	0x07
	.zero		1


	//   ....[8]....
        /*017c*/ 	.word	0x00000810
        /*0180*/ 	.word	0x000000ff
        /*0184*/ 	.word	0x00000040
        /*0188*/ 	.short	0x0100
        /*018a*/ 	.byte	0x05
	.zero		1


	//   ....[9]....
        /*018c*/ 	.word	0x00000820
        /*0190*/ 	.word	0x000000ff
        /*0194*/ 	.word	0x00000048
        /*0198*/ 	.short	0x0100
        /*019a*/ 	.byte	0x05
	.zero		1


	//   ....[10]....
        /*019c*/ 	.word	0x00000960
        /*01a0*/ 	.word	0x000000ff
        /*01a4*/ 	.word	0x00000050
        /*01a8*/ 	.short	0x0100
        /*01aa*/ 	.byte	0x05
	.zero		1


	//   ....[11]....
        /*01ac*/ 	.word	0x00000970
        /*01b0*/ 	.word	0x000000ff
        /*01b4*/ 	.word	0x00000060
        /*01b8*/ 	.short	0x0100
        /*01ba*/ 	.byte	0x05
	.zero		1


	//   ....[12]....
        /*01bc*/ 	.word	0x00000980
        /*01c0*/ 	.word	0x000000ff
        /*01c4*/ 	.word	0x00000058
        /*01c8*/ 	.short	0x0100
        /*01ca*/ 	.byte	0x05
	.zero		1


	//   ....[13]....
        /*01cc*/ 	.word	0x00000990
        /*01d0*/ 	.word	0x000000ff
        /*01d4*/ 	.word	0x00000068
        /*01d8*/ 	.short	0x0100
        /*01da*/ 	.byte	0x05
	.zero		1


	//   ....[14]....
        /*01dc*/ 	.word	0x00000ac0
        /*01e0*/ 	.word	0x000000ff
        /*01e4*/ 	.word	0x00000070
        /*01e8*/ 	.short	0x0100
        /*01ea*/ 	.byte	0x07
	.zero		1


	//   ....[15]....
        /*01ec*/ 	.word	0x00000ad0
        /*01f0*/ 	.word	0x000000ff
        /*01f4*/ 	.word	0x00000090
        /*01f8*/ 	.short	0x0100
        /*01fa*/ 	.byte	0x07
	.zero		1


	//   ....[16]....
        /*01fc*/ 	.word	0x00000ae0
        /*0200*/ 	.word	0x000000ff
        /*0204*/ 	.word	0x00000078
        /*0208*/ 	.short	0x0100
        /*020a*/ 	.byte	0x07
	.zero		1


	//   ....[17]....
        /*020c*/ 	.word	0x00000af0
        /*0210*/ 	.word	0x000000ff
        /*0214*/ 	.word	0x00000098
        /*0218*/ 	.short	0x0100
        /*021a*/ 	.byte	0x07
	.zero		1


	//   ....[18]....
        /*021c*/ 	.word	0x00000b00
        /*0220*/ 	.word	0x000000ff
        /*0224*/ 	.word	0x00000080
        /*0228*/ 	.short	0x0100
        /*022a*/ 	.byte	0x07
	.zero		1


	//   ....[19]....
        /*022c*/ 	.word	0x00000b10
        /*0230*/ 	.word	0x000000ff
        /*0234*/ 	.word	0x000000a0
        /*0238*/ 	.short	0x0100
        /*023a*/ 	.byte	0x07
	.zero		1


	//   ....[20]....
        /*023c*/ 	.word	0x00000b20
        /*0240*/ 	.word	0x000000ff
        /*0244*/ 	.word	0x00000088
        /*0248*/ 	.short	0x0100
        /*024a*/ 	.byte	0x07
	.zero		1


	//   ....[21]....
        /*024c*/ 	.word	0x00000b30
        /*0250*/ 	.word	0x000000ff
        /*0254*/ 	.word	0x000000a8
        /*0258*/ 	.short	0x0100
        /*025a*/ 	.byte	0x07
	.zero		1


	//   ....[22]....
        /*025c*/ 	.word	0x00000c20
        /*0260*/ 	.word	0x000000ff
        /*0264*/ 	.word	0x000000b0
        /*0268*/ 	.short	0x0100
        /*026a*/ 	.byte	0x05
	.zero		1


	//   ....[23]....
        /*026c*/ 	.word	0x00000c30
        /*0270*/ 	.word	0x000000ff
        /*0274*/ 	.word	0x000000c0
        /*0278*/ 	.short	0x0100
        /*027a*/ 	.byte	0x05
	.zero		1


	//   ....[24]....
        /*027c*/ 	.word	0x00000c40
        /*0280*/ 	.word	0x000000ff
        /*0284*/ 	.word	0x000000b8
        /*0288*/ 	.short	0x0100
        /*028a*/ 	.byte	0x05
	.zero		1


	//   ....[25]....
        /*028c*/ 	.word	0x00000c50
        /*0290*/ 	.word	0x000000ff
        /*0294*/ 	.word	0x000000c8
        /*0298*/ 	.short	0x0100
        /*029a*/ 	.byte	0x05
	.zero		1


	//   ....[26]....
        /*029c*/ 	.word	0x00001520
        /*02a0*/ 	.word	0x00000003
        /*02a4*/ 	.word	0x000000c0
        /*02a8*/ 	.short	0x010a
        /*02aa*/ 	.byte	0xff
	.zero		1


	//   ....[27]....
        /*02ac*/ 	.word	0x00001550
        /*02b0*/ 	.word	0x00000003
        /*02b4*/ 	.word	0x000000b0
        /*02b8*/ 	.short	0x0101
        /*02ba*/ 	.byte	0xff
	.zero		1


	//   ....[28]....
        /*02bc*/ 	.word	0x00001620
        /*02c0*/ 	.word	0x000000ff
        /*02c4*/ 	.word	0x00000018
        /*02c8*/ 	.short	0x010a
        /*02ca*/ 	.byte	0x05
	.zero		1


	//   ....[29]....
        /*02cc*/ 	.word	0x000016c0
        /*02d0*/ 	.word	0x000000ff
        /*02d4*/ 	.word	0x00000018
        /*02d8*/ 	.short	0x010a
        /*02da*/ 	.byte	0x21
	.zero		1


	//   ....[30]....
        /*02dc*/ 	.word	0x00001810
        /*02e0*/ 	.word	0x000000ff
        /*02e4*/ 	.word	0x00000018
        /*02e8*/ 	.short	0x010a
        /*02ea*/ 	.byte	0x08
	.zero		1


	//   ....[31]....
        /*02ec*/ 	.word	0x000019e0
        /*02f0*/ 	.word	0x000000ff
        /*02f4*/ 	.word	0x00000048
        /*02f8*/ 	.short	0x0101
        /*02fa*/ 	.byte	0x04
	.zero		1


	//   ....[32]....
        /*02fc*/ 	.word	0x00001a00
        /*0300*/ 	.word	0x000000ff
        /*0304*/ 	.word	0x00000018
        /*0308*/ 	.short	0x010a
        /*030a*/ 	.byte	0x05
	.zero		1


	//   ....[33]....
        /*030c*/ 	.word	0x00001a80
        /*0310*/ 	.word	0x000000ff
        /*0314*/ 	.word	0x00000018
        /*0318*/ 	.short	0x010a
        /*031a*/ 	.byte	0x21
	.zero		1


	//   ....[34]....
        /*031c*/ 	.word	0x00001be0
        /*0320*/ 	.word	0x000000ff
        /*0324*/ 	.word	0x00000018
        /*0328*/ 	.short	0x010a
        /*032a*/ 	.byte	0x08
	.zero		1


	//   ....[35]....
        /*032c*/ 	.word	0x00001db0
        /*0330*/ 	.word	0x00000002
        /*0334*/ 	.word	0x00000050
        /*0338*/ 	.short	0x010a
        /*033a*/ 	.byte	0xff
	.zero		1


	//   ....[36]....
        /*033c*/ 	.word	0x00001e70
        /*0340*/ 	.word	0x00000002
        /*0344*/ 	.word	0x00000000
        /*0348*/ 	.short	0x0101
        /*034a*/ 	.byte	0xff
	.zero		1


	//   ....[37]....
        /*034c*/ 	.word	0x000023d0
        /*0350*/ 	.word	0x000000ff
        /*0354*/ 	.word	0x00000000
        /*0358*/ 	.short	0x010a
        /*035a*/ 	.byte	0x05
	.zero		1


	//   ....[38]....
        /*035c*/ 	.word	0x00002460
        /*0360*/ 	.word	0x000000ff
        /*0364*/ 	.word	0x00000000
        /*0368*/ 	.short	0x010a
        /*036a*/ 	.byte	0x05
	.zero		1


	//   ....[39]....
        /*036c*/ 	.word	0x00002500
        /*0370*/ 	.word	0x00000000
        /*0374*/ 	.word	0x00000000
        /*0378*/ 	.short	0x010a
        /*037a*/ 	.byte	0xff
	.zero		1


	//   ....[40]....
        /*037c*/ 	.word	0x00002620
        /*0380*/ 	.word	0x00000002
        /*0384*/ 	.word	0x000000b0
        /*0388*/ 	.short	0x010a
        /*038a*/ 	.byte	0xff
	.zero		1


	//   ....[41]....
        /*038c*/ 	.word	0x00002680
        /*0390*/ 	.word	0x00000004
        /*0394*/ 	.word	0x00000000
        /*0398*/ 	.short	0x0101
        /*039a*/ 	.byte	0xff
	.zero		1


	//   ....[42]....
        /*039c*/ 	.word	0x000026a0
        /*03a0*/ 	.word	0x000000ff
        /*03a4*/ 	.word	0x00000060
        /*03a8*/ 	.short	0x010a
        /*03aa*/ 	.byte	0x05
	.zero		1


	//   ....[43]....
        /*03ac*/ 	.word	0x000027c0
        /*03b0*/ 	.word	0x00000002
        /*03b4*/ 	.word	0x00000050
        /*03b8*/ 	.short	0x010a
        /*03ba*/ 	.byte	0xff
	.zero		1


	//   ....[44]....
        /*03bc*/ 	.word	0x000028d0
        /*03c0*/ 	.word	0x00000002
        /*03c4*/ 	.word	0x00000000
        /*03c8*/ 	.short	0x0101
        /*03ca*/ 	.byte	0xff
	.zero		1


	//   ....[45]....
        /*03cc*/ 	.word	0x00002960
        /*03d0*/ 	.word	0x000000ff
        /*03d4*/ 	.word	0x00000060
        /*03d8*/ 	.short	0x0106
        /*03da*/ 	.byte	0x05
	.zero		1


	//   ....[46]....
        /*03dc*/ 	.word	0x00002980
        /*03e0*/ 	.word	0x000000ff
        /*03e4*/ 	.word	0x00000060
        /*03e8*/ 	.short	0x010a
        /*03ea*/ 	.byte	0x05
	.zero		1


	//   ....[47]....
        /*03ec*/ 	.word	0x00002a10
        /*03f0*/ 	.word	0x000000ff
        /*03f4*/ 	.word	0x00000060
        /*03f8*/ 	.short	0x0106
        /*03fa*/ 	.byte	0x04
	.zero		1


	//   ....[48]....
        /*03fc*/ 	.word	0x00002a50
        /*0400*/ 	.word	0x00000000
        /*0404*/ 	.word	0x00000060
        /*0408*/ 	.short	0x010a
        /*040a*/ 	.byte	0xff
	.zero		1


	//   ....[49]....
        /*040c*/ 	.word	0x00003010
        /*0410*/ 	.word	0x00000000
        /*0414*/ 	.word	0x00000050
        /*0418*/ 	.short	0x010a
        /*041a*/ 	.byte	0xff
	.zero		1


	//   ....[50]....
        /*041c*/ 	.word	0x00003120
        /*0420*/ 	.word	0x00000003
        /*0424*/ 	.word	0x00000000
        /*0428*/ 	.short	0x0101
        /*042a*/ 	.byte	0xff
	.zero		1


	//   ....[51]....
        /*042c*/ 	.word	0x00003130
        /*0430*/ 	.word	0x000000ff
        /*0434*/ 	.word	0x00000000
        /*0438*/ 	.short	0x010a
        /*043a*/ 	.byte	0x05
	.zero		1


	//   ....[52]....
        /*043c*/ 	.word	0x00003150
        /*0440*/ 	.word	0x000000ff
        /*0444*/ 	.word	0x00000090
        /*0448*/ 	.short	0x010a
        /*044a*/ 	.byte	0x0e
	.zero		1


	//   ....[53]....
        /*044c*/ 	.word	0x00003220
        /*0450*/ 	.word	0x000000ff
        /*0454*/ 	.word	0x00000000
        /*0458*/ 	.short	0x010a
        /*045a*/ 	.byte	0x13
	.zero		1


	//   ....[54]....
        /*045c*/ 	.word	0x00003350
        /*0460*/ 	.word	0x000000ff
        /*0464*/ 	.word	0x00000000
        /*0468*/ 	.short	0x010a
        /*046a*/ 	.byte	0x24
	.zero		1


	//   ....[55]....
        /*046c*/ 	.word	0x00003730
        /*0470*/ 	.word	0x000000ff
        /*0474*/ 	.word	0x00000000
        /*0478*/ 	.short	0x010a
        /*047a*/ 	.byte	0x05
	.zero		1


	//   ....[56]....
        /*047c*/ 	.word	0x000037c0
        /*0480*/ 	.word	0x000000ff
        /*0484*/ 	.word	0x00000000
        /*0488*/ 	.short	0x010a
        /*048a*/ 	.byte	0x05
	.zero		1


	//   ....[57]....
        /*048c*/ 	.word	0x00003850
        /*0490*/ 	.word	0x000000ff
        /*0494*/ 	.word	0x00000000
        /*0498*/ 	.short	0x010a
        /*049a*/ 	.byte	0x05
	.zero		1


	//   ....[58]....
        /*049c*/ 	.word	0x000038e0
        /*04a0*/ 	.word	0x000000ff
        /*04a4*/ 	.word	0x00000000
        /*04a8*/ 	.short	0x010a
        /*04aa*/ 	.byte	0x06
	.zero		1


	//   ....[59]....
        /*04ac*/ 	.word	0x00003d20
        /*04b0*/ 	.word	0x00000000
        /*04b4*/ 	.word	0x00000050
        /*04b8*/ 	.short	0x010a
        /*04ba*/ 	.byte	0xff
	.zero		1


	//   ....[60]....
        /*04bc*/ 	.word	0x00003e10
        /*04c0*/ 	.word	0x00000000
        /*04c4*/ 	.word	0x00000000
        /*04c8*/ 	.short	0x0101
        /*04ca*/ 	.byte	0xff
	.zero		1


	//   ....[61]....
        /*04cc*/ 	.word	0x00004130
        /*04d0*/ 	.word	0x000000ff
        /*04d4*/ 	.word	0x00000048
        /*04d8*/ 	.short	0x010a
        /*04da*/ 	.byte	0x07
	.zero		1


	//   ....[62]....
        /*04dc*/ 	.word	0x000042b0
        /*04e0*/ 	.word	0x000000ff
        /*04e4*/ 	.word	0x00000038
        /*04e8*/ 	.short	0x010a
        /*04ea*/ 	.byte	0x07
	.zero		1


	//   ....[63]....
        /*04ec*/ 	.word	0x00004770
        /*04f0*/ 	.word	0x000000ff
        /*04f4*/ 	.word	0x00000030
        /*04f8*/ 	.short	0x010b
        /*04fa*/ 	.byte	0x07
	.zero		1


	//   ....[64]....
        /*04fc*/ 	.word	0x000047a0
        /*0500*/ 	.word	0x000000ff
        /*0504*/ 	.word	0x00000000
        /*0508*/ 	.short	0x0101
        /*050a*/ 	.byte	0x25
	.zero		1


	//   ....[65]....
        /*050c*/ 	.word	0x000047f0
        /*0510*/ 	.word	0x00000000
        /*0514*/ 	.word	0x00000038
        /*0518*/ 	.short	0x010a
        /*051a*/ 	.byte	0xff
	.zero		1


	//   ....[66]....
        /*051c*/ 	.word	0x00004a50
        /*0520*/ 	.word	0x00000000
        /*0524*/ 	.word	0x00000050
        /*0528*/ 	.short	0x010a
        /*052a*/ 	.byte	0xff
	.zero		1


	//   ....[67]....
        /*052c*/ 	.word	0x00004b20
        /*0530*/ 	.word	0x00000000
        /*0534*/ 	.word	0x00000000
        /*0538*/ 	.short	0x0101
        /*053a*/ 	.byte	0xff
	.zero		1


	//   ....[68]....
        /*053c*/ 	.word	0x00005240
        /*0540*/ 	.word	0x000000ff
        /*0544*/ 	.word	0x00000030
        /*0548*/ 	.short	0x010a
        /*054a*/ 	.byte	0x2c
	.zero		1


	//   ....[69]....
        /*054c*/ 	.word	0x000052b0
        /*0550*/ 	.word	0x000000ff
        /*0554*/ 	.word	0x00000070
        /*0558*/ 	.short	0x010a
        /*055a*/ 	.byte	0x32
	.zero		1


	//   ....[70]....
        /*055c*/ 	.word	0x00005360
        /*0560*/ 	.word	0x000000ff
        /*0564*/ 	.word	0x00000030
        /*0568*/ 	.short	0x010a
        /*056a*/ 	.byte	0x2c
	.zero		1


	//   ....[71]....
        /*056c*/ 	.word	0x000055b0
        /*0570*/ 	.word	0x000000ff
        /*0574*/ 	.word	0x00000000
        /*0578*/ 	.short	0x0101
        /*057a*/ 	.byte	0x04
	.zero		1


	//   ....[72]....
        /*057c*/ 	.word	0x00005620
        /*0580*/ 	.word	0x000000ff
        /*0584*/ 	.word	0x00000070
        /*0588*/ 	.short	0x010a
        /*058a*/ 	.byte	0x32
	.zero		1


	//   ....[73]....
        /*058c*/ 	.word	0x00006f10
        /*0590*/ 	.word	0x000000ff
        /*0594*/ 	.word	0x00000000
        /*0598*/ 	.short	0x0101
        /*059a*/ 	.byte	0x05
	.zero		1


	//   ....[74]....
        /*059c*/ 	.word	0x000076a0
        /*05a0*/ 	.word	0x00000003
        /*05a4*/ 	.word	0x000000c0
        /*05a8*/ 	.short	0x010a
        /*05aa*/ 	.byte	0xff
	.zero		1


	//   ....[75]....
        /*05ac*/ 	.word	0x00007700
        /*05b0*/ 	.word	0x00000002
        /*05b4*/ 	.word	0x00000018
        /*05b8*/ 	.short	0x010a
        /*05ba*/ 	.byte	0xff
	.zero		1


	//   ....[76]....
        /*05bc*/ 	.word	0x00007760
        /*05c0*/ 	.word	0x00000002
        /*05c4*/ 	.word	0x00000018
        /*05c8*/ 	.short	0x010a
        /*05ca*/ 	.byte	0xff
	.zero		1


	//   ....[77]....
        /*05cc*/ 	.word	0x000077b0
        /*05d0*/ 	.word	0x00000002
        /*05d4*/ 	.word	0x00000050
        /*05d8*/ 	.short	0x010a
        /*05da*/ 	.byte	0xff
	.zero		1


	//   ....[78]....
        /*05dc*/ 	.word	0x00007810
        /*05e0*/ 	.word	0x00000000
        /*05e4*/ 	.word	0x00000000
        /*05e8*/ 	.short	0x010a
        /*05ea*/ 	.byte	0xff
	.zero		1


	//   ....[79]....
        /*05ec*/ 	.word	0x00007870
        /*05f0*/ 	.word	0x00000000
        /*05f4*/ 	.word	0x00000000
        /*05f8*/ 	.short	0x010a
        /*05fa*/ 	.byte	0xff
	.zero		1


	//   ....[80]....
        /*05fc*/ 	.word	0x000078c0
        /*0600*/ 	.word	0x00000002
        /*0604*/ 	.word	0x000000b0
        /*0608*/ 	.short	0x010a
        /*060a*/ 	.byte	0xff
	.zero		1


	//   ....[81]....
        /*060c*/ 	.word	0x00007920
        /*0610*/ 	.word	0x00000002
        /*0614*/ 	.word	0x00000060
        /*0618*/ 	.short	0x010a
        /*061a*/ 	.byte	0xff
	.zero		1


	//   ....[82]....
        /*061c*/ 	.word	0x00007970
        /*0620*/ 	.word	0x00000002
        /*0624*/ 	.word	0x00000050
        /*0628*/ 	.short	0x010a
        /*062a*/ 	.byte	0xff
	.zero		1


	//   ....[83]....
        /*062c*/ 	.word	0x000079d0
        /*0630*/ 	.word	0x00000000
        /*0634*/ 	.word	0x00000060
        /*0638*/ 	.short	0x010a
        /*063a*/ 	.byte	0xff
	.zero		1


	//   ....[84]....
        /*063c*/ 	.word	0x00007a20
        /*0640*/ 	.word	0x00000000
        /*0644*/ 	.word	0x00000050
        /*0648*/ 	.short	0x010a
        /*064a*/ 	.byte	0xff
	.zero		1


	//   ....[85]....
        /*064c*/ 	.word	0x00007a80
        /*0650*/ 	.word	0x00000003
        /*0654*/ 	.word	0x00000090
        /*0658*/ 	.short	0x010a
        /*065a*/ 	.byte	0xff
	.zero		1


	//   ....[86]....
        /*065c*/ 	.word	0x00007ae0
        /*0660*/ 	.word	0x00000000
        /*0664*/ 	.word	0x00000000
        /*0668*/ 	.short	0x010a
        /*066a*/ 	.byte	0xff
	.zero		1


	//   ....[87]....
        /*066c*/ 	.word	0x00007b40
        /*0670*/ 	.word	0x00000000
        /*0674*/ 	.word	0x00000000
        /*0678*/ 	.short	0x010a
        /*067a*/ 	.byte	0xff
	.zero		1


	//   ....[88]....
        /*067c*/ 	.word	0x00007ba0
        /*0680*/ 	.word	0x00000000
        /*0684*/ 	.word	0x00000000
        /*0688*/ 	.short	0x010a
        /*068a*/ 	.byte	0xff
	.zero		1


	//   ....[89]....
        /*068c*/ 	.word	0x00007c00
        /*0690*/ 	.word	0x00000000
        /*0694*/ 	.word	0x00000000
        /*0698*/ 	.short	0x010a
        /*069a*/ 	.byte	0xff
	.zero		1


	//   ....[90]....
        /*069c*/ 	.word	0x00007c60
        /*06a0*/ 	.word	0x00000000
        /*06a4*/ 	.word	0x00000000
        /*06a8*/ 	.short	0x010a
        /*06aa*/ 	.byte	0xff
	.zero		1


	//   ....[91]....
        /*06ac*/ 	.word	0x00007cb0
        /*06b0*/ 	.word	0x00000000
        /*06b4*/ 	.word	0x00000050
        /*06b8*/ 	.short	0x010a
        /*06ba*/ 	.byte	0xff
	.zero		1


	//   ....[92]....
        /*06bc*/ 	.word	0x00007d10
        /*06c0*/ 	.word	0x00000000
        /*06c4*/ 	.word	0x00000048
        /*06c8*/ 	.short	0x010a
        /*06ca*/ 	.byte	0xff
	.zero		1


	//   ....[93]....
        /*06cc*/ 	.word	0x00007d70
        /*06d0*/ 	.word	0x00000003
        /*06d4*/ 	.word	0x00000038
        /*06d8*/ 	.short	0x010a
        /*06da*/ 	.byte	0xff
	.zero		1


	//   ....[94]....
        /*06dc*/ 	.word	0x00007dc0
        /*06e0*/ 	.word	0x00000000
        /*06e4*/ 	.word	0x00000050
        /*06e8*/ 	.short	0x010a
        /*06ea*/ 	.byte	0xff
	.zero		1


	//   ....[95]....
        /*06ec*/ 	.word	0x00007e20
        /*06f0*/ 	.word	0x00000000
        /*06f4*/ 	.word	0x00000030
        /*06f8*/ 	.short	0x010a
        /*06fa*/ 	.byte	0xff
	.zero		1


	//   ....[96]....
        /*06fc*/ 	.word	0x00007e80
        /*0700*/ 	.word	0x00000003
        /*0704*/ 	.word	0x00000070
        /*0708*/ 	.short	0x010a
        /*070a*/ 	.byte	0xff
	.zero		1


	//----- nvinfo : EIATTR_NUM_MBARRIERS
	.align		4
.L_44:
        /*070c*/ 	.byte	0x03, 0x38
        /*070e*/ 	.short	0x001a


	//----- nvinfo : EIATTR_EXIT_INSTR_OFFSETS
	.align		4
        /*0710*/ 	.byte	0x04, 0x1c
        /*0712*/ 	.short	(.L_46 - .L_45)


	//   ....[0]....
.L_45:
        /*0714*/ 	.word	0x00002530


	//   ....[1]....
        /*0718*/ 	.word	0x00002a20


	//   ....[2]....
        /*071c*/ 	.word	0x00002a80


	//   ....[3]....
        /*0720*/ 	.word	0x00003b40


	//   ....[4]....
        /*0724*/ 	.word	0x00004820


	//   ....[5]....
        /*0728*/ 	.word	0x00004860


	//   ....[6]....
        /*072c*/ 	.word	0x00007690


	//----- nvinfo : EIATTR_MAX_THREADS
	.align		4
.L_46:
        /*0730*/ 	.byte	0x04, 0x05
        /*0732*/ 	.short	(.L_48 - .L_47)
.L_47:
        /*0734*/ 	.word	0x00000100
        /*0738*/ 	.word	0x00000001
        /*073c*/ 	.word	0x00000001


	//----- nvinfo : EIATTR_CRS_STACK_SIZE
	.align		4
.L_48:
        /*0740*/ 	.byte	0x04, 0x1e
        /*0742*/ 	.short	(.L_50 - .L_49)
.L_49:
        /*0744*/ 	.word	0x00000000


	//----- nvinfo : EIATTR_CBANK_PARAM_SIZE
	.align		4
.L_50:
        /*0748*/ 	.byte	0x03, 0x19
        /*074a*/ 	.short	0x0800


	//----- nvinfo : EIATTR_PARAM_CBANK
	.align		4
        /*074c*/ 	.byte	0x04, 0x0a
        /*074e*/ 	.short	(.L_52 - .L_51)
	.align		4
.L_51:
        /*0750*/ 	.word	index@(.nv.constant0._ZN7cutlass13device_kernelINS_4gemm6kernel13GemmUniversalIN4cute5tupleIJiiiiEEENS1_10collective13CollectiveMmaINS1_35MainloopSm100TmaUmmaWarpSpecializedILi3ELi2ELi4ENS5_IJNS4_1CILi1EEESB_SB_EEEEENS5_IJNSA_ILi128EEENSA_ILi80EEENSA_ILi256EEEEEEaNS5_IJlSB_lEEEaSI_NS4_8TiledMMAINS4_8MMA_AtomIJNS4_15SM100_MMA_S8_SSIaaiLi128ELi80ELNS4_4UMMA5MajorE0ELSN_0ELNSM_8SaturateE0EEEEEENS4_6LayoutISC_NS5_IJNSA_ILi0EEESS_SS_EEEEENS5_IJNS4_10UnderscoreESV_SV_EEEEENS4_13SM90_TMA_LOADENS4_14ComposedLayoutINS4_7SwizzleILi3ELi4ELi3EEENS4_18smem_ptr_flag_bitsILi8EEENSR_INS5_IJNSA_ILi8EEESE_EEENS5_IJSE_SB_EEEEEEEvNS4_8identityESY_S18_vS19_EENS_8epilogue10collective18CollectiveEpilogueINS1B_23Sm100TmaWarpSpecializedILi1ELi1ELi80ELb0ELb0EEEJSH_NS5_IJNSR_ISE_SB_EENSR_ISF_SB_EEEEEaSI_aSI_NS1B_6fusion15FusionCallbacksIS1F_NS1J_17LinearCombinationIaiaiLNS_15FloatRoundStyleE2EEESH_S1I_JEEENS4_5SM1004TMEM4LOAD26SM100_TMEM_LOAD_32dp32b16xESY_NSZ_INS10_ILi0ELi4ELi3EEES13_NSR_INS5_IJS14_NSA_ILi16EEEEEENS5_IJS1U_SB_EEEEEEENS4_39AutoVectorizingCopyWithAssumedAlignmentILi128EEENS4_14SM90_TMA_STOREES1Y_S20_S20_EEEvvEEEEvNT_6ParamsE)
        /*0754*/ 	.short	0x0380
        /*0756*/ 	.short	0x0800


	//----- nvinfo : EIATTR_SW_WAR
	.align		4
.L_52:
        /*0758*/ 	.byte	0x04, 0x36
        /*075a*/ 	.short	(.L_54 - .L_53)
.L_53:
        /*075c*/ 	.word	0x00000008
.L_54:


//--------------------- .nv.callgraph             --------------------------
	.section	.nv.callgraph,"",@"SHT_CUDA_CALLGRAPH"
	.align	4
	.sectionentsize	8
	.align		4
        /*0000*/ 	.word	0x00000000
	.align		4
        /*0004*/ 	.word	0xffffffff
	.align		4
        /*0008*/ 	.word	index@(_ZN7cutlass13device_kernelINS_4gemm6kernel13GemmUniversalIN4cute5tupleIJiiiiEEENS1_10collective13CollectiveMmaINS1_35MainloopSm100TmaUmmaWarpSpecializedILi3ELi2ELi4ENS5_IJNS4_1CILi1EEESB_SB_EEEEENS5_IJNSA_ILi128EEENSA_ILi80EEENSA_ILi256EEEEEEaNS5_IJlSB_lEEEaSI_NS4_8TiledMMAINS4_8MMA_AtomIJNS4_15SM100_MMA_S8_SSIaaiLi128ELi80ELNS4_4UMMA5MajorE0ELSN_0ELNSM_8SaturateE0EEEEEENS4_6LayoutISC_NS5_IJNSA_ILi0EEESS_SS_EEEEENS5_IJNS4_10UnderscoreESV_SV_EEEEENS4_13SM90_TMA_LOADENS4_14ComposedLayoutINS4_7SwizzleILi3ELi4ELi3EEENS4_18smem_ptr_flag_bitsILi8EEENSR_INS5_IJNSA_ILi8EEESE_EEENS5_IJSE_SB_EEEEEEEvNS4_8identityESY_S18_vS19_EENS_8epilogue10collective18CollectiveEpilogueINS1B_23Sm100TmaWarpSpecializedILi1ELi1ELi80ELb0ELb0EEEJSH_NS5_IJNSR_ISE_SB_EENSR_ISF_SB_EEEEEaSI_aSI_NS1B_6fusion15FusionCallbacksIS1F_NS1J_17LinearCombinationIaiaiLNS_15FloatRoundStyleE2EEESH_S1I_JEEENS4_5SM1004TMEM4LOAD26SM100_TMEM_LOAD_32dp32b16xESY_NSZ_INS10_ILi0ELi4ELi3EEES13_NSR_INS5_IJS14_NSA_ILi16EEEEEENS5_IJS1U_SB_EEEEEEENS4_39AutoVectorizingCopyWithAssumedAlignmentILi128EEENS4_14SM90_TMA_STOREES1Y_S20_S20_EEEvvEEEEvNT_6ParamsE)
	.align		4
        /*000c*/ 	.word	index@(__assertfail)
	.align		4
        /*0010*/ 	.word	0x00000000
	.align		4
        /*0014*/ 	.word	0xfffffffe
	.align		4
        /*0018*/ 	.word	0x00000000
	.align		4
        /*001c*/ 	.word	0xfffffffd
	.align		4
        /*0020*/ 	.word	0x00000000
	.align		4
        /*0024*/ 	.word	0xfffffffc


//--------------------- .nv.constant4             --------------------------
	.section	.nv.constant4,"a",@progbits
	.align	8
	.align		8
.nv.constant4:
        /*0000*/ 	.dword	__assertfail
	.align		8
        /*0008*/ 	.dword	__unnamed_1
	.align		8
        /*0010*/ 	.dword	_ZN40_INTERNAL_25ae20b6_4_k_cu_66a142e8_271704cuda3std3__45__cpo5beginE
	.align		8
        /*0018*/ 	.dword	_ZN40_INTERNAL_25ae20b6_4_k_cu_66a142e8_271704cuda3std3__45__cpo3endE
	.align		8
        /*0020*/ 	.dword	_ZN40_INTERNAL_25ae20b6_4_k_cu_66a142e8_271704cuda3std3__45__cpo6cbeginE
	.align		8
        /*0028*/ 	.dword	_ZN40_INTERNAL_25ae20b6_4_k_cu_66a142e8_271704cuda3std3__45__cpo4cendE
	.align		8
        /*0030*/ 	.dword	_ZN40_INTERNAL_25ae20b6_4_k_cu_66a142e8_271704cuda3std3__442_GLOBAL__N__25ae20b6_4_k_cu_66a142e8_271706ignoreE
	.align		8
        /*0038*/ 	.dword	_ZN40_INTERNAL_25ae20b6_4_k_cu_66a142e8_271704cuda3std3__419piecewise_constructE
	.align		8
        /*0040*/ 	.dword	_ZN40_INTERNAL_25ae20b6_4_k_cu_66a142e8_271704cuda3std3__48in_placeE
	.align		8
        /*0048*/ 	.dword	_ZN40_INTERNAL_25ae20b6_4_k_cu_66a142e8_271704cuda3std6ranges3__45__cpo4swapE
	.align		8
        /*0050*/ 	.dword	_ZN40_INTERNAL_25ae20b6_4_k_cu_66a142e8_271704cuda3std6ranges3__45__cpo9iter_moveE
	.align		8
        /*0058*/ 	.dword	_ZN40_INTERNAL_25ae20b6_4_k_cu_66a142e8_271704cute7productE
	.align		8
        /*0060*/ 	.dword	_ZN40_INTERNAL_25ae20b6_4_k_cu_66a142e8_271704cute1_E
	.align		8
        /*0068*/ 	.dword	$str$25
	.align		8
        /*0070*/ 	.dword	$str$26


//--------------------- .text._ZN7cutlass13device_kernelINS_4gemm6kernel13GemmUniversalIN4cute5tupleIJiiiiEEENS1_10collective13CollectiveMmaINS1_35MainloopSm100TmaUmmaWarpSpecializedILi3ELi2ELi4ENS5_IJNS4_1CILi1EEESB_SB_EEEEENS5_IJNSA_ILi128EEENSA_ILi80EEENSA_ILi256EEEEEEaNS5_IJlSB_lEEEaSI_NS4_8TiledMMAINS4_8MMA_AtomIJNS4_15SM100_MMA_S8_SSIaaiLi128ELi80ELNS4_4UMMA5MajorE0ELSN_0ELNSM_8SaturateE0EEEEEENS4_6LayoutISC_NS5_IJNSA_ILi0EEESS_SS_EEEEENS5_IJNS4_10UnderscoreESV_SV_EEEEENS4_13SM90_TMA_LOADENS4_14ComposedLayoutINS4_7SwizzleILi3ELi4ELi3EEENS4_18smem_ptr_flag_bitsILi8EEENSR_INS5_IJNSA_ILi8EEESE_EEENS5_IJSE_SB_EEEEEEEvNS4_8identityESY_S18_vS19_EENS_8epilogue10collective18CollectiveEpilogueINS1B_23Sm100TmaWarpSpecializedILi1ELi1ELi80ELb0ELb0EEEJSH_NS5_IJNSR_ISE_SB_EENSR_ISF_SB_EEEEEaSI_aSI_NS1B_6fusion15FusionCallbacksIS1F_NS1J_17LinearCombinationIaiaiLNS_15FloatRoundStyleE2EEESH_S1I_JEEENS4_5SM1004TMEM4LOAD26SM100_TMEM_LOAD_32dp32b16xESY_NSZ_INS10_ILi0ELi4ELi3EEES13_NSR_INS5_IJS14_NSA_ILi16EEEEEENS5_IJS1U_SB_EEEEEEENS4_39AutoVectorizingCopyWithAssumedAlignmentILi128EEENS4_14SM90_TMA_STOREES1Y_S20_S20_EEEvvEEEEvNT_6ParamsE --------------------------
	.section	.text._ZN7cutlass13device_kernelINS_4gemm6kernel13GemmUniversalIN4cute5tupleIJiiiiEEENS1_10collective13CollectiveMmaINS1_35MainloopSm100TmaUmmaWarpSpecializedILi3ELi2ELi4ENS5_IJNS4_1CILi1EEESB_SB_EEEEENS5_IJNSA_ILi128EEENSA_ILi80EEENSA_ILi256EEEEEEaNS5_IJlSB_lEEEaSI_NS4_8TiledMMAINS4_8MMA_AtomIJNS4_15SM100_MMA_S8_SSIaaiLi128ELi80ELNS4_4UMMA5MajorE0ELSN_0ELNSM_8SaturateE0EEEEEENS4_6LayoutISC_NS5_IJNSA_ILi0EEESS_SS_EEEEENS5_IJNS4_10UnderscoreESV_SV_EEEEENS4_13SM90_TMA_LOADENS4_14ComposedLayoutINS4_7SwizzleILi3ELi4ELi3EEENS4_18smem_ptr_flag_bitsILi8EEENSR_INS5_IJNSA_ILi8EEESE_EEENS5_IJSE_SB_EEEEEEEvNS4_8identityESY_S18_vS19_EENS_8epilogue10collective18CollectiveEpilogueINS1B_23Sm100TmaWarpSpecializedILi1ELi1ELi80ELb0ELb0EEEJSH_NS5_IJNSR_ISE_SB_EENSR_ISF_SB_EEEEEaSI_aSI_NS1B_6fusion15FusionCallbacksIS1F_NS1J_17LinearCombinationIaiaiLNS_15FloatRoundStyleE2EEESH_S1I_JEEENS4_5SM1004TMEM4LOAD26SM100_TMEM_LOAD_32dp32b16xESY_NSZ_INS10_ILi0ELi4ELi3EEES13_NSR_INS5_IJS14_NSA_ILi16EEEEEENS5_IJS1U_SB_EEEEEEENS4_39AutoVectorizingCopyWithAssumedAlignmentILi128EEENS4_14SM90_TMA_STOREES1Y_S20_S20_EEEvvEEEEvNT_6ParamsE,"ax",@progbits
	.align	128
.text._ZN7cutlass13device_kernelINS_4gemm6kernel13GemmUniversalIN4cute5tupleIJiiiiEEENS1_10collective13CollectiveMmaINS1_35MainloopSm100TmaUmmaWarpSpecializedILi3ELi2ELi4ENS5_IJNS4_1CILi1EEESB_SB_EEEEENS5_IJNSA_ILi128EEENSA_ILi80EEENSA_ILi256EEEEEEaNS5_IJlSB_lEEEaSI_NS4_8TiledMMAINS4_8MMA_AtomIJNS4_15SM100_MMA_S8_SSIaaiLi128ELi80ELNS4_4UMMA5MajorE0ELSN_0ELNSM_8SaturateE0EEEEEENS4_6LayoutISC_NS5_IJNSA_ILi0EEESS_SS_EEEEENS5_IJNS4_10UnderscoreESV_SV_EEEEENS4_13SM90_TMA_LOADENS4_14ComposedLayoutINS4_7SwizzleILi3ELi4ELi3EEENS4_18smem_ptr_flag_bitsILi8EEENSR_INS5_IJNSA_ILi8EEESE_EEENS5_IJSE_SB_EEEEEEEvNS4_8identityESY_S18_vS19_EENS_8epilogue10collective18CollectiveEpilogueINS1B_23Sm100TmaWarpSpecializedILi1ELi1ELi80ELb0ELb0EEEJSH_NS5_IJNSR_ISE_SB_EENSR_ISF_SB_EEEEEaSI_aSI_NS1B_6fusion15FusionCallbacksIS1F_NS1J_17LinearCombinationIaiaiLNS_15FloatRoundStyleE2EEESH_S1I_JEEENS4_5SM1004TMEM4LOAD26SM100_TMEM_LOAD_32dp32b16xESY_NSZ_INS10_ILi0ELi4ELi3EEES13_NSR_INS5_IJS14_NSA_ILi16EEEEEENS5_IJS1U_SB_EEEEEEENS4_39AutoVectorizingCopyWithAssumedAlignmentILi128EEENS4_14SM90_TMA_STOREES1Y_S20_S20_EEEvvEEEEvNT_6ParamsE:
        .type           _ZN7cutlass13device_kernelINS_4gemm6kernel13GemmUniversalIN4cute5tupleIJiiiiEEENS1_10collective13CollectiveMmaINS1_35MainloopSm100TmaUmmaWarpSpecializedILi3ELi2ELi4ENS5_IJNS4_1CILi1EEESB_SB_EEEEENS5_IJNSA_ILi128EEENSA_ILi80EEENSA_ILi256EEEEEEaNS5_IJlSB_lEEEaSI_NS4_8TiledMMAINS4_8MMA_AtomIJNS4_15SM100_MMA_S8_SSIaaiLi128ELi80ELNS4_4UMMA5MajorE0ELSN_0ELNSM_8SaturateE0EEEEEENS4_6LayoutISC_NS5_IJNSA_ILi0EEESS_SS_EEEEENS5_IJNS4_10UnderscoreESV_SV_EEEEENS4_13SM90_TMA_LOADENS4_14ComposedLayoutINS4_7SwizzleILi3ELi4ELi3EEENS4_18smem_ptr_flag_bitsILi8EEENSR_INS5_IJNSA_ILi8EEESE_EEENS5_IJSE_SB_EEEEEEEvNS4_8identityESY_S18_vS19_EENS_8epilogue10collective18CollectiveEpilogueINS1B_23Sm100TmaWarpSpecializedILi1ELi1ELi80ELb0ELb0EEEJSH_NS5_IJNSR_ISE_SB_EENSR_ISF_SB_EEEEEaSI_aSI_NS1B_6fusion15FusionCallbacksIS1F_NS1J_17LinearCombinationIaiaiLNS_15FloatRoundStyleE2EEESH_S1I_JEEENS4_5SM1004TMEM4LOAD26SM100_TMEM_LOAD_32dp32b16xESY_NSZ_INS10_ILi0ELi4ELi3EEES13_NSR_INS5_IJS14_NSA_ILi16EEEEEENS5_IJS1U_SB_EEEEEEENS4_39AutoVectorizingCopyWithAssumedAlignmentILi128EEENS4_14SM90_TMA_STOREES1Y_S20_S20_EEEvvEEEEvNT_6ParamsE,@function
        .size           _ZN7cutlass13device_kernelINS_4gemm6kernel13GemmUniversalIN4cute5tupleIJiiiiEEENS1_10collective13CollectiveMmaINS1_35MainloopSm100TmaUmmaWarpSpecializedILi3ELi2ELi4ENS5_IJNS4_1CILi1EEESB_SB_EEEEENS5_IJNSA_ILi128EEENSA_ILi80EEENSA_ILi256EEEEEEaNS5_IJlSB_lEEEaSI_NS4_8TiledMMAINS4_8MMA_AtomIJNS4_15SM100_MMA_S8_SSIaaiLi128ELi80ELNS4_4UMMA5MajorE0ELSN_0ELNSM_8SaturateE0EEEEEENS4_6LayoutISC_NS5_IJNSA_ILi0EEESS_SS_EEEEENS5_IJNS4_10UnderscoreESV_SV_EEEEENS4_13SM90_TMA_LOADENS4_14ComposedLayoutINS4_7SwizzleILi3ELi4ELi3EEENS4_18smem_ptr_flag_bitsILi8EEENSR_INS5_IJNSA_ILi8EEESE_EEENS5_IJSE_SB_EEEEEEEvNS4_8identityESY_S18_vS19_EENS_8epilogue10collective18CollectiveEpilogueINS1B_23Sm100TmaWarpSpecializedILi1ELi1ELi80ELb0ELb0EEEJSH_NS5_IJNSR_ISE_SB_EENSR_ISF_SB_EEEEEaSI_aSI_NS1B_6fusion15FusionCallbacksIS1F_NS1J_17LinearCombinationIaiaiLNS_15FloatRoundStyleE2EEESH_S1I_JEEENS4_5SM1004TMEM4LOAD26SM100_TMEM_LOAD_32dp32b16xESY_NSZ_INS10_ILi0ELi4ELi3EEES13_NSR_INS5_IJS14_NSA_ILi16EEEEEENS5_IJS1U_SB_EEEEEEENS4_39AutoVectorizingCopyWithAssumedAlignmentILi128EEENS4_14SM90_TMA_STOREES1Y_S20_S20_EEEvvEEEEvNT_6ParamsE,(.L_x_126 - _ZN7cutlass13device_kernelINS_4gemm6kernel13GemmUniversalIN4cute5tupleIJiiiiEEENS1_10collective13CollectiveMmaINS1_35MainloopSm100TmaUmmaWarpSpecializedILi3ELi2ELi4ENS5_IJNS4_1CILi1EEESB_SB_EEEEENS5_IJNSA_ILi128EEENSA_ILi80EEENSA_ILi256EEEEEEaNS5_IJlSB_lEEEaSI_NS4_8TiledMMAINS4_8MMA_AtomIJNS4_15SM100_MMA_S8_SSIaaiLi128ELi80ELNS4_4UMMA5MajorE0ELSN_0ELNSM_8SaturateE0EEEEEENS4_6LayoutISC_NS5_IJNSA_ILi0EEESS_SS_EEEEENS5_IJNS4_10UnderscoreESV_SV_EEEEENS4_13SM90_TMA_LOADENS4_14ComposedLayoutINS4_7SwizzleILi3ELi4ELi3EEENS4_18smem_ptr_flag_bitsILi8EEENSR_INS5_IJNSA_ILi8EEESE_EEENS5_IJSE_SB_EEEEEEEvNS4_8identityESY_S18_vS19_EENS_8epilogue10collective18CollectiveEpilogueINS1B_23Sm100TmaWarpSpecializedILi1ELi1ELi80ELb0ELb0EEEJSH_NS5_IJNSR_ISE_SB_EENSR_ISF_SB_EEEEEaSI_aSI_NS1B_6fusion15FusionCallbacksIS1F_NS1J_17LinearCombinationIaiaiLNS_15FloatRoundStyleE2EEESH_S1I_JEEENS4_5SM1004TMEM4LOAD26SM100_TMEM_LOAD_32dp32b16xESY_NSZ_INS10_ILi0ELi4ELi3EEES13_NSR_INS5_IJS14_NSA_ILi16EEEEEENS5_IJS1U_SB_EEEEEEENS4_39AutoVectorizingCopyWithAssumedAlignmentILi128EEENS4_14SM90_TMA_STOREES1Y_S20_S20_EEEvvEEEEvNT_6ParamsE)
        .other          _ZN7cutlass13device_kernelINS_4gemm6kernel13GemmUniversalIN4cute5tupleIJiiiiEEENS1_10collective13CollectiveMmaINS1_35MainloopSm100TmaUmmaWarpSpecializedILi3ELi2ELi4ENS5_IJNS4_1CILi1EEESB_SB_EEEEENS5_IJNSA_ILi128EEENSA_ILi80EEENSA_ILi256EEEEEEaNS5_IJlSB_lEEEaSI_NS4_8TiledMMAINS4_8MMA_AtomIJNS4_15SM100_MMA_S8_SSIaaiLi128ELi80ELNS4_4UMMA5MajorE0ELSN_0ELNSM_8SaturateE0EEEEEENS4_6LayoutISC_NS5_IJNSA_ILi0EEESS_SS_EEEEENS5_IJNS4_10UnderscoreESV_SV_EEEEENS4_13SM90_TMA_LOADENS4_14ComposedLayoutINS4_7SwizzleILi3ELi4ELi3EEENS4_18smem_ptr_flag_bitsILi8EEENSR_INS5_IJNSA_ILi8EEESE_EEENS5_IJSE_SB_EEEEEEEvNS4_8identityESY_S18_vS19_EENS_8epilogue10collective18CollectiveEpilogueINS1B_23Sm100TmaWarpSpecializedILi1ELi1ELi80ELb0ELb0EEEJSH_NS5_IJNSR_ISE_SB_EENSR_ISF_SB_EEEEEaSI_aSI_NS1B_6fusion15FusionCallbacksIS1F_NS1J_17LinearCombinationIaiaiLNS_15FloatRoundStyleE2EEESH_S1I_JEEENS4_5SM1004TMEM4LOAD26SM100_TMEM_LOAD_32dp32b16xESY_NSZ_INS10_ILi0ELi4ELi3EEES13_NSR_INS5_IJS14_NSA_ILi16EEEEEENS5_IJS1U_SB_EEEEEEENS4_39AutoVectorizingCopyWithAssumedAlignmentILi128EEENS4_14SM90_TMA_STOREES1Y_S20_S20_EEEvvEEEEvNT_6ParamsE,@"STO_CUDA_ENTRY STV_DEFAULT"
_ZN7cutlass13device_kernelINS_4gemm6kernel13GemmUniversalIN4cute5tupleIJiiiiEEENS1_10collective13CollectiveMmaINS1_35MainloopSm100TmaUmmaWarpSpecializedILi3ELi2ELi4ENS5_IJNS4_1CILi1EEESB_SB_EEEEENS5_IJNSA_ILi128EEENSA_ILi80EEENSA_ILi256EEEEEEaNS5_IJlSB_lEEEaSI_NS4_8TiledMMAINS4_8MMA_AtomIJNS4_15SM100_MMA_S8_SSIaaiLi128ELi80ELNS4_4UMMA5MajorE0ELSN_0ELNSM_8SaturateE0EEEEEENS4_6LayoutISC_NS5_IJNSA_ILi0EEESS_SS_EEEEENS5_IJNS4_10UnderscoreESV_SV_EEEEENS4_13SM90_TMA_LOADENS4_14ComposedLayoutINS4_7SwizzleILi3ELi4ELi3EEENS4_18smem_ptr_flag_bitsILi8EEENSR_INS5_IJNSA_ILi8EEESE_EEENS5_IJSE_SB_EEEEEEEvNS4_8identityESY_S18_vS19_EENS_8epilogue10collective18CollectiveEpilogueINS1B_23Sm100TmaWarpSpecializedILi1ELi1ELi80ELb0ELb0EEEJSH_NS5_IJNSR_ISE_SB_EENSR_ISF_SB_EEEEEaSI_aSI_NS1B_6fusion15FusionCallbacksIS1F_NS1J_17LinearCombinationIaiaiLNS_15FloatRoundStyleE2EEESH_S1I_JEEENS4_5SM1004TMEM4LOAD26SM100_TMEM_LOAD_32dp32b16xESY_NSZ_INS10_ILi0ELi4ELi3EEES13_NSR_INS5_IJS14_NSA_ILi16EEEEEENS5_IJS1U_SB_EEEEEEENS4_39AutoVectorizingCopyWithAssumedAlignmentILi128EEENS4_14SM90_TMA_STOREES1Y_S20_S20_EEEvvEEEEvNT_6ParamsE:
[----:B------:R-:W1:Y:S01]  /*0000*/  LDC R1, c[0x0][0x37c] ;  /* 0x0000df00ff017b82 */ /* 0x000e620000000800 */
[----:B------:R-:W2:Y:S01]  /*0010*/  S2R R211, SR_TID.X ;  /* 0x0000000000d37919 */ /* 0x000ea20000002100 */
[----:B------:R-:W3:Y:S01]  /*0020*/  LDCU.64 UR4, c[0x0][0x890] ;  /* 0x00011200ff0477ac */ /* 0x000ee20008000a00 */
[----:B------:R-:W-:Y:S02]  /*0030*/  PRMT R200, RZ, 0x7610, R200 ;  /* 0x00007610ffc87816 */ /* 0x000fe400000000c8 */
[----:B------:R-:W-:Y:S01]  /*0040*/  ELECT P5, URZ, PT ;  /* 0x0000000000ff782f */ /* 0x000fe200038a0000 */
[----:B------:R-:W4:Y:S01]  /*0050*/  LDCU.64 UR46, c[0x0][0x358] ;  /* 0x00006b00ff2e77ac */ /* 0x000f220008000a00 */
[----:B---3--:R-:W-:-:S04]  /*0060*/  UISETP.NE.U32.AND UP0, UPT, UR4, URZ, UPT ;  /* 0x000000ff0400728c */ /* 0x008fc8000bf05070 */
[----:B------:R-:W-:Y:S01]  /*0070*/  UISETP.NE.AND.EX UP0, UPT, UR5, URZ, UPT, UP0 ;  /* 0x000000ff0500728c */ /* 0x000fe2000bf05300 */
[----:B--2---:R-:W-:-:S05]  /*0080*/  SHF.R.U32.HI R205, RZ, 0x5, R211 ;  /* 0x00000005ffcd7819 */ /* 0x004fca00000116d3 */
[----:B------:R-:W2:Y:S02]  /*0090*/  SHFL.IDX PT, R0, R205, RZ, 0x1f ;  /* 0x00001fffcd007589 */ /* 0x000ea400000e0000 */
[----:B--2---:R-:W-:Y:S01]  /*00a0*/  R2UR UR8, R0 ;  /* 0x00000000000872ca */ /* 0x004fe200000e0000 */
[----:B-1--4-:R-:W-:-:S14]  /*00b0*/  BRA.U UP0, `(.L_x_0) ;  /* 0x00000001002c7547 */ /* 0x012fdc000b800000 */
[----:B------:R-:W1:Y:S02]  /*00c0*/  LDCU.64 UR6, c[0x0][0x888] ;  /* 0x00011100ff0677ac */ /* 0x000e640008000a00 */
[----:B-1----:R-:W-:-:S04]  /*00d0*/  UISETP.NE.U32.AND UP0, UPT, UR6, URZ, UPT ;  /* 0x000000ff0600728c */ /* 0x002fc8000bf05070 */
[----:B------:R-:W-:-:S09]  /*00e0*/  UISETP.NE.AND.EX UP0, UPT, UR7, URZ, UPT, UP0 ;  /* 0x000000ff0700728c */ /* 0x000fd2000bf05300 */
[----:B------:R-:W-:Y:S05]  /*00f0*/  BRA.U !UP0, `(.L_x_1) ;  /* 0x0000000108147547 */ /* 0x000fea000b800000 */
[----:B------:R-:W1:Y:S02]  /*0100*/  LDC.64 R2, c[0x0][0x888] ;  /* 0x00022200ff027b82 */ /* 0x000e640000000a00 */
[----:B-1----:R-:W2:Y:S01]  /*0110*/  LDG.E R0, desc[UR46][R2.64] ;  /* 0x0000002e02007981 */ /* 0x002ea2000c1e1900 */
[----:B------:R-:W-:Y:S01]  /*0120*/  HFMA2 R200, -RZ, RZ, 0, 5.9604644775390625e-08 ;  /* 0x00000001ffc87431 */ /* 0x000fe200000001ff */
[----:B--2---:R-:W-:Y:S01]  /*0130*/  R2UR UR38, R0 ;  /* 0x00000000002672ca */ /* 0x004fe200000e0000 */
[----:B------:R-:W-:Y:S05]  /*0140*/  BRA `(.L_x_0) ;  /* 0x0000000000087947 */ /* 0x000fea0003800000 */
.L_x_1:
[----:B------:R-:W-:Y:S01]  /*0150*/  HFMA2 R200, -RZ, RZ, 0, 5.9604644775390625e-08 ;  /* 0x00000001ffc87431 */ /* 0x000fe200000001ff */
[----:B------:R-:W1:Y:S02]  /*0160*/  LDCU UR38, c[0x0][0x880] ;  /* 0x00011000ff2677ac */ /* 0x000e640008000800 */
.L_x_0:
[----:B------:R-:W2:Y:S02]  /*0170*/  LDCU.64 UR6, c[0x0][0x8b0] ;  /* 0x00011600ff0677ac */ /* 0x000ea40008000a00 */
[----:B--2---:R-:W-:-:S04]  /*0180*/  UISETP.NE.U32.AND UP0, UPT, UR6, URZ, UPT ;  /* 0x000000ff0600728c */ /* 0x004fc8000bf05070 */
[----:B------:R-:W-:-:S09]  /*0190*/  UISETP.NE.AND.EX UP0, UPT, UR7, URZ, UPT, UP0 ;  /* 0x000000ff0700728c */ /* 0x000fd2000bf05300 */
[----:B------:R-:W-:Y:S05]  /*01a0*/  BRA.U UP0, `(.L_x_2) ;  /* 0x0000000100207547 */ /* 0x000fea000b800000 */
[----:B------:R-:W2:Y:S02]  /*01b0*/  LDCU.64 UR6, c[0x0][0x8a8] ;  /* 0x00011500ff0677ac */ /* 0x000ea40008000a00 */
[----:B--2---:R-:W-:-:S04]  /*01c0*/  UISETP.NE.U32.AND UP0, UPT, UR6, URZ, UPT ;  /* 0x000000ff0600728c */ /* 0x004fc8000bf05070 */
[----:B------:R-:W-:-:S09]  /*01d0*/  UISETP.NE.AND.EX UP0, UPT, UR7, URZ, UPT, UP0 ;  /* 0x000000ff0700728c */ /* 0x000fd2000bf05300 */
[----:B------:R-:W-:Y:S05]  /*01e0*/  BRA.U !UP0, `(.L_x_3) ;  /* 0x00000001080c7547 */ /* 0x000fea000b800000 */
[----:B------:R-:W2:Y:S02]  /*01f0*/  LDC.64 R96, c[0x0][0x8a8] ;  /* 0x00022a00ff607b82 */ /* 0x000ea40000000a00 */
[----:B--2---:R2:W5:Y:S01]  /*0200*/  LDG.E R96, desc[UR46][R96.64] ;  /* 0x0000002e60607981 */ /* 0x004562000c1e1900 */
[----:B------:R-:W-:Y:S05]  /*0210*/  BRA `(.L_x_2) ;  /* 0x0000000000047947 */ /* 0x000fea0003800000 */
.L_x_3:
[----:B------:R-:W3:Y:S02]  /*0220*/  LDC R96, c[0x0][0x8a0] ;  /* 0x00022800ff607b82 */ /* 0x000ee40000000800 */
.L_x_2:
[----:B------:R-:W-:Y:S01]  /*0230*/  IMAD.U32 R0, RZ, RZ, UR8 ;  /* 0x00000008ff007e24 */ /* 0x000fe2000f8e00ff */
[----:B------:R-:W-:Y:S04]  /*0240*/  BSSY.RECONVERGENT B0, `(.L_x_4) ;  /* 0x000000c000007945 */ /* 0x000fe80003800200 */
[C---:B------:R-:W-:Y:S02]  /*0250*/  ISETP.NE.OR P1, PT, R0.reuse, 0x1, !P5 ;  /* 0x000000010000780c */ /* 0x040fe40006f25670 */
[----:B------:R-:W-:-:S11]  /*0260*/  ISETP.NE.OR P0, PT, R0, 0x3, !P5 ;  /* 0x000000030000780c */ /* 0x000fd60006f05670 */
[----:B------:R-:W-:Y:S05]  /*0270*/  @P1 BRA `(.L_x_5) ;  /* 0x0000000000201947 */ /* 0x000fea0003800000 */
[----:B------:R-:W4:Y:S02]  /*0280*/  LDCU.64 UR6, c[0x0][0x348] ;  /* 0x00006900ff0677ac */ /* 0x000f240008000a00 */
[----:B----4-:R-:W-:Y:S02]  /*0290*/  UIADD3 UR10, UP1, UPT, UR6, 0x80, URZ ;  /* 0x00000080060a7890 */ /* 0x010fe4000ff3e0ff */
[----:B------:R-:W-:Y:S02]  /*02a0*/  UIADD3 UR6, UP0, UPT, UR6, 0x180, URZ ;  /* 0x0000018006067890 */ /* 0x000fe4000ff1e0ff */
[----:B------:R-:W-:Y:S02]  /*02b0*/  UIADD3.X UR11, UPT, UPT, URZ, UR7, URZ, UP1, !UPT ;  /* 0x00000007ff0b7290 */ /* 0x000fe40008ffe4ff */
[----:B------:R-:W-:-:S07]  /*02c0*/  UIADD3.X UR7, UPT, UPT, URZ, UR7, URZ, UP0, !UPT ;  /* 0x00000007ff077290 */ /* 0x000fce00087fe4ff */
[----:B------:R4:W-:Y:S02]  /*02d0*/  UTMACCTL.PF [UR10] ;  /* 0x000000000a0079b9 */ /* 0x0009e40008040000 */
[----:B------:R4:W-:Y:S02]  /*02e0*/  UTMACCTL.PF [UR6] ;  /* 0x00000000060079b9 */ /* 0x0009e40008040000 */
[----:B----4-:R-:W-:Y:S01]  /*02f0*/  NOP ;  /* 0x0000000000007918 */ /* 0x010fe20000000000 */
.L_x_5:
[----:B-1----:R-:W-:Y:S05]  /*0300*/  BSYNC.RECONVERGENT B0 ;  /* 0x0000000000007941 */ /* 0x002fea0003800200 */
.L_x_4:
[----:B------:R-:W-:Y:S04]  /*0310*/  BSSY.RECONVERGENT B0, `(.L_x_6) ;  /* 0x000000a000007945 */ /* 0x000fe80003800200 */
[----:B------:R-:W-:Y:S05]  /*0320*/  @P0 BRA `(.L_x_7) ;  /* 0x0000000000200947 */ /* 0x000fea0003800000 */
[----:B------:R-:W1:Y:S02]  /*0330*/  LDCU.64 UR6, c[0x0][0x348] ;  /* 0x00006900ff0677ac */ /* 0x000e640008000a00 */
[----:B-1----:R-:W-:Y:S02]  /*0340*/  UIADD3 UR10, UP1, UPT, UR6, 0x580, URZ ;  /* 0x00000580060a7890 */ /* 0x002fe4000ff3e0ff */
[----:B------:R-:W-:Y:S02]  /*0350*/  UIADD3 UR6, UP0, UPT, UR6, 0x680, URZ ;  /* 0x0000068006067890 */ /* 0x000fe4000ff1e0ff */
[----:B------:R-:W-:Y:S02]  /*0360*/  UIADD3.X UR11, UPT, UPT, URZ, UR7, URZ, UP1, !UPT ;  /* 0x00000007ff0b7290 */ /* 0x000fe40008ffe4ff */
[----:B------:R-:W-:-:S07]  /*0370*/  UIADD3.X UR7, UPT, UPT, URZ, UR7, URZ, UP0, !UPT ;  /* 0x00000007ff077290 */ /* 0x000fce00087fe4ff */
[----:B------:R1:W-:Y:S02]  /*0380*/  UTMACCTL.PF [UR10] ;  /* 0x000000000a0079b9 */ /* 0x0003e40008040000 */
[----:B------:R1:W-:Y:S02]  /*0390*/  UTMACCTL.PF [UR6] ;  /* 0x00000000060079b9 */ /* 0x0003e40008040000 */
[----:B-1----:R-:W-:Y:S01]  /*03a0*/  NOP ;  /* 0x0000000000007918 */ /* 0x002fe20000000000 */
.L_x_7:
[----:B------:R-:W-:Y:S05]  /*03b0*/  BSYNC.RECONVERGENT B0 ;  /* 0x0000000000007941 */ /* 0x000fea0003800200 */
.L_x_6:
[----:B------:R-:W1:Y:S01]  /*03c0*/  LDCU.64 UR6, c[0x0][0x888] ;  /* 0x00011100ff0677ac */ /* 0x000e620008000a00 */
[----:B------:R-:W-:Y:S02]  /*03d0*/  UISETP.EQ.U32.AND UP1, UPT, UR4, URZ, UPT ;  /* 0x000000ff0400728c */ /* 0x000fe4000bf22070 */
[----:B------:R-:W-:Y:S02]  /*03e0*/  UPLOP3.LUT UP2, UPT, UPT, UPT, UPT, 0x80, 0x8 ;  /* 0x000000000008789c */ /* 0x000fe40003f4f070 */
[----:B-1----:R-:W-:-:S04]  /*03f0*/  UISETP.NE.U32.AND UP0, UPT, UR6, URZ, UPT ;  /* 0x000000ff0600728c */ /* 0x002fc8000bf05070 */
[----:B------:R-:W-:-:S04]  /*0400*/  UISETP.NE.AND.EX UP0, UPT, UR7, URZ, UPT, UP0 ;  /* 0x000000ff0700728c */ /* 0x000fc8000bf05300 */
[----:B------:R-:W-:-:S04]  /*0410*/  UISETP.EQ.OR.EX UP3, UPT, UR5, URZ, !UP0, UP1 ;  /* 0x000000ff0500728c */ /* 0x000fc8000c762710 */
[----:B------:R-:W-:-:S05]  /*0420*/  UP2UR UR45, UPR, URZ, 0x8 ;  /* 0x00000008ff2d7883 */ /* 0x000fca0008000000 */
[----:B------:R-:W-:Y:S07]  /*0430*/  BRA.U !UP3, `(.L_x_8) ;  /* 0x000000010b1c7547 */ /* 0x000fee000b800000 */
[----:B------:R-:W-:Y:S02]  /*0440*/  UISETP.NE.U32.AND UP2, UPT, UR4, URZ, UPT ;  /* 0x000000ff0400728c */ /* 0x000fe4000bf45070 */
[----:B------:R-:W-:Y:S02]  /*0450*/  UISETP.NE.AND UP1, UPT, UR38, URZ, UPT ;  /* 0x000000ff2600728c */ /* 0x000fe4000bf25270 */
[----:B------:R-:W-:Y:S02]  /*0460*/  UISETP.NE.AND.EX UP2, UPT, UR5, URZ, UPT, UP2 ;  /* 0x000000ff0500728c */ /* 0x000fe4000bf45320 */
[----:B------:R-:W-:-:S09]  /*0470*/  USEL UR4, URZ, 0xffffffff, UP0 ;  /* 0xffffffffff047887 */ /* 0x000fd20008000000 */
[----:B------:R-:W-:-:S04]  /*0480*/  @!UP2 USEL UR4, URZ, 0xffffffff, UP1 ;  /* 0xffffffffff04a887 */ /* 0x000fc80008800000 */
[----:B------:R-:W-:-:S04]  /*0490*/  ULOP3.LUT UR4, UR4, 0x1, URZ, 0xc0, !UPT ;  /* 0x0000000104047892 */ /* 0x000fc8000f8ec0ff */
[----:B------:R-:W-:-:S11]  /*04a0*/  UISETP.NE.U32.AND UP2, UPT, UR4, 0x1, UPT ;  /* 0x000000010400788c */ /* 0x000fd6000bf45070 */
.L_x_8:
[----:B------:R-:W1:Y:S01]  /*04b0*/  SHFL.IDX PT, R2, R205, RZ, 0x1f ;  /* 0x00001fffcd027589 */ /* 0x000e6200000e0000 */
[----:B------:R-:W-:-:S04]  /*04c0*/  UISETP.NE.AND UP1, UPT, UR8, 0x2, UPT ;  /* 0x000000020800788c */ /* 0x000fc8000bf25270 */
[----:B------:R-:W-:Y:S01]  /*04d0*/  USEL UR6, URZ, 0x1, UP1 ;  /* 0x00000001ff067887 */ /* 0x000fe20008800000 */
[----:B-1----:R-:W-:-:S13]  /*04e0*/  ISETP.NE.AND P0, PT, R2, RZ, PT ;  /* 0x000000ff0200720c */ /* 0x002fda0003f05270 */
[----:B------:R-:W-:Y:S05]  /*04f0*/  @P0 BRA `(.L_x_9) ;  /* 0x0000000000400947 */ /* 0x000fea0003800000 */
[----:B------:R-:W1:Y:S01]  /*0500*/  S2UR UR5, SR_CgaCtaId ;  /* 0x00000000000579c3 */ /* 0x000e620000008800 */
[----:B------:R-:W-:Y:S01]  /*0510*/  UMOV UR7, 0x400 ;  /* 0x0000040000077882 */ /* 0x000fe20000000000 */
[----:B------:R-:W-:Y:S01]  /*0520*/  UMOV UR4, 0x1 ;  /* 0x0000000100047882 */ /* 0x000fe20000000000 */
[----:B------:R-:W-:Y:S01]  /*0530*/  ELECT P0, URZ, PT ;  /* 0x0000000000ff782f */ /* 0x000fe20003800000 */
[----:B------:R-:W-:-:S04]  /*0540*/  UIADD3 UR10, UPT, UPT, -UR4, 0x100000, URZ ;  /* 0x00100000040a7890 */ /* 0x000fc8000fffe1ff */
[----:B------:R-:W-:Y:S02]  /*0550*/  USHF.L.U32 UR11, UR10, 0xb, URZ ;  /* 0x0000000b0a0b7899 */ /* 0x000fe400080006ff */
[----:B------:R-:W-:Y:S02]  /*0560*/  USHF.L.U32 UR10, UR10, 0x1, URZ ;  /* 0x000000010a0a7899 */ /* 0x000fe400080006ff */
[----:B-1----:R-:W-:Y:S01]  /*0570*/  ULEA UR5, UR5, UR7, 0x18 ;  /* 0x0000000705057291 */ /* 0x002fe2000f8ec0ff */
[----:B------:R-:W1:Y:S11]  /*0580*/  FENCE.VIEW.ASYNC.S ;  /* 0x00000000000073c6 */ /* 0x000e760000000000 */
[----:B-1----:R1:W4:Y:S01]  /*0590*/  SYNCS.EXCH.64 URZ, [UR5], UR10 ;  /* 0x0000000a05ff75b2 */ /* 0x0023220008000100 */
[----:B------:R1:W1:Y:S01]  /*05a0*/  SYNCS.EXCH.64 URZ, [UR5+0x18], UR10 ;  /* 0x0000180a05ff75b2 */ /* 0x0002620008000100 */
[----:B------:R1:W1:Y:S01]  /*05b0*/  SYNCS.EXCH.64 URZ, [UR5+0x8], UR10 ;  /* 0x0000080a05ff75b2 */ /* 0x0002620008000100 */
[----:B------:R1:W1:Y:S01]  /*05c0*/  SYNCS.EXCH.64 URZ, [UR5+0x20], UR10 ;  /* 0x0000200a05ff75b2 */ /* 0x0002620008000100 */
[----:B------:R1:W1:Y:S01]  /*05d0*/  SYNCS.EXCH.64 URZ, [UR5+0x10], UR10 ;  /* 0x0000100a05ff75b2 */ /* 0x0002620008000100 */
[----:B------:R1:W1:Y:S01]  /*05e0*/  SYNCS.EXCH.64 URZ, [UR5+0x28], UR10 ;  /* 0x0000280a05ff75b2 */ /* 0x0002620008000100 */
[----:B------:R-:W-:Y:S01]  /*05f0*/  NOP ;  /* 0x0000000000007918 */ /* 0x000fe20000000000 */
.L_x_9:
[----:B------:R-:W2:Y:S01]  /*0600*/  SHFL.IDX PT, R2, R205, RZ, 0x1f ;  /* 0x00001fffcd027589 */ /* 0x000ea200000e0000 */
[----:B------:R-:W-:Y:S01]  /*0610*/  NOP ;  /* 0x0000000000007918 */ /* 0x000fe20000000000 */
[----:B--2---:R-:W-:-:S13]  /*0620*/  ISETP.NE.AND P0, PT, R2, 0x1, PT ;  /* 0x000000010200780c */ /* 0x004fda0003f05270 */
[----:B------:R-:W-:Y:S05]  /*0630*/  @P0 BRA `(.L_x_10) ;  /* 0x0000000000400947 */ /* 0x000fea0003800000 */
[----:B------:R-:W2:Y:S01]  /*0640*/  S2UR UR7, SR_CgaCtaId ;  /* 0x00000000000779c3 */ /* 0x000ea20000008800 */
[----:B------:R-:W-:Y:S01]  /*0650*/  UMOV UR9, 0x400 ;  /* 0x0000040000097882 */ /* 0x000fe20000000000 */
[----:B-1----:R-:W-:Y:S01]  /*0660*/  UMOV UR5, 0x20 ;  /* 0x0000002000057882 */ /* 0x002fe20000000000 */
[----:B------:R-:W-:Y:S01]  /*0670*/  UMOV UR4, 0x80 ;  /* 0x0000008000047882 */ /* 0x000fe20000000000 */
[----:B------:R-:W-:-:S04]  /*0680*/  UIADD3 UR10, UPT, UPT, -UR5, 0x100000, URZ ;  /* 0x00100000050a7890 */ /* 0x000fc8000fffe1ff */
[----:B------:R-:W-:Y:S02]  /*0690*/  USHF.L.U32 UR11, UR10, 0xb, URZ ;  /* 0x0000000b0a0b7899 */ /* 0x000fe400080006ff */
[----:B------:R-:W-:Y:S02]  /*06a0*/  USHF.L.U32 UR10, UR10, 0x1, URZ ;  /* 0x000000010a0a7899 */ /* 0x000fe400080006ff */
[----:B------:R-:W-:-:S04]  /*06b0*/  UIADD3 UR4, UPT, UPT, -UR4, 0x100000, URZ ;  /* 0x0010000004047890 */ /* 0x000fc8000fffe1ff */
[----:B------:R-:W-:Y:S02]  /*06c0*/  USHF.L.U32 UR5, UR4, 0xb, URZ ;  /* 0x0000000b04057899 */ /* 0x000fe400080006ff */
[----:B------:R-:W-:Y:S01]  /*06d0*/  USHF.L.U32 UR4, UR4, 0x1, URZ ;  /* 0x0000000104047899 */ /* 0x000fe200080006ff */
[----:B------:R-:W-:Y:S01]  /*06e0*/  ELECT P0, URZ, PT ;  /* 0x0000000000ff782f */ /* 0x000fe20003800000 */
[----:B--2---:R-:W-:Y:S01]  /*06f0*/  ULEA UR7, UR7, UR9, 0x18 ;  /* 0x0000000907077291 */ /* 0x004fe2000f8ec0ff */
[----:B------:R-:W1:Y:S11]  /*0700*/  FENCE.VIEW.ASYNC.S ;  /* 0x00000000000073c6 */ /* 0x000e760000000000 */
[----:B-1----:R2:W1:Y:S01]  /*0710*/  SYNCS.EXCH.64 URZ, [UR7+0x30], UR10 ;  /* 0x0000300a07ff75b2 */ /* 0x0024620008000100 */
[----:B------:R2:W1:Y:S02]  /*0720*/  SYNCS.EXCH.64 URZ, [UR7+0x38], UR4 ;  /* 0x0000380407ff75b2 */ /* 0x0004640008000100 */
[----:B--2---:R-:W-:Y:S01]  /*0730*/  NOP ;  /* 0x0000000000007918 */ /* 0x004fe20000000000 */
.L_x_10:
[----:B------:R-:W2:Y:S01]  /*0740*/  SHFL.IDX PT, R2, R205, RZ, 0x1f ;  /* 0x00001fffcd027589 */ /* 0x000ea200000e0000 */
[----:B------:R-:W-:Y:S01]  /*0750*/  NOP ;  /* 0x0000000000007918 */ /* 0x000fe20000000000 */
[----:B--2---:R-:W-:-:S13]  /*0760*/  ISETP.NE.AND P0, PT, R2, 0x3, PT ;  /* 0x000000030200780c */ /* 0x004fda0003f05270 */
[----:B------:R-:W-:Y:S05]  /*0770*/  @P0 BRA `(.L_x_11) ;  /* 0x0000000000300947 */ /* 0x000fea0003800000 */
[----:B-1----:R-:W1:Y:S01]  /*0780*/  S2UR UR5, SR_CgaCtaId ;  /* 0x00000000000579c3 */ /* 0x002e620000008800 */
        /* <DEDUP_REMOVED lines=8> */
[----:B-1----:R2:W1:Y:S01]  /*0810*/  SYNCS.EXCH.64 URZ, [UR5+0x40], UR10 ;  /* 0x0000400a05ff75b2 */ /* 0x0024620008000100 */
[----:B------:R2:W1:Y:S02]  /*0820*/  SYNCS.EXCH.64 URZ, [UR5+0x48], UR10 ;  /* 0x0000480a05ff75b2 */ /* 0x0004640008000100 */
[----:B--2---:R-:W-:Y:S01]  /*0830*/  NOP ;  /* 0x0000000000007918 */ /* 0x004fe20000000000 */
.L_x_11:
[----:B------:R-:W2:Y:S01]  /*0840*/  SHFL.IDX PT, R2, R205, RZ, 0x1f ;  /* 0x00001fffcd027589 */ /* 0x000ea200000e0000 */
[----:B------:R-:W-:Y:S01]  /*0850*/  NOP ;  /* 0x0000000000007918 */ /* 0x000fe20000000000 */
[----:B--2---:R-:W-:-:S13]  /*0860*/  ISETP.NE.AND P0, PT, R2, 0x4, PT ;  /* 0x000000040200780c */ /* 0x004fda0003f05270 */
[----:B------:R-:W-:Y:S05]  /*0870*/  @P0 BRA `(.L_x_12) ;  /* 0x00000000004c0947 */ /* 0x000fea0003800000 */
[----:B-1----:R-:W1:Y:S01]  /*0880*/  S2UR UR5, SR_CgaCtaId ;  /* 0x00000000000579c3 */ /* 0x002e620000008800 */
[----:B------:R-:W-:Y:S01]  /*0890*/  UMOV UR9, 0x100 ;  /* 0x0000010000097882 */ /* 0x000fe20000000000 */
[----:B------:R-:W-:Y:S01]  /*08a0*/  UMOV UR7, 0x400 ;  /* 0x0000040000077882 */ /* 0x000fe20000000000 */
[----:B------:R-:W-:Y:S01]  /*08b0*/  USEL UR9, UR9, 0xe0, UP2 ;  /* 0x000000e009097887 */ /* 0x000fe20009000000 */
[----:B------:R-:W-:Y:S01]  /*08c0*/  UMOV UR4, 0x1 ;  /* 0x0000000100047882 */ /* 0x000fe20000000000 */
[----:B------:R-:W-:Y:S01]  /*08d0*/  ELECT P0, URZ, PT ;  /* 0x0000000000ff782f */ /* 0x000fe20003800000 */
[----:B------:R-:W-:-:S04]  /*08e0*/  UIADD3 UR10, UPT, UPT, -UR4, 0x100000, URZ ;  /* 0x00100000040a7890 */ /* 0x000fc8000fffe1ff */
[----:B------:R-:W-:Y:S02]  /*08f0*/  USHF.L.U32 UR11, UR10, 0xb, URZ ;  /* 0x0000000b0a0b7899 */ /* 0x000fe400080006ff */
[----:B------:R-:W-:Y:S02]  /*0900*/  USHF.L.U32 UR10, UR10, 0x1, URZ ;  /* 0x000000010a0a7899 */ /* 0x000fe400080006ff */
[----:B------:R-:W-:-:S04]  /*0910*/  UIADD3 UR12, UPT, UPT, -UR9, 0x100000, URZ ;  /* 0x00100000090c7890 */ /* 0x000fc8000fffe1ff */
[----:B------:R-:W-:Y:S02]  /*0920*/  USHF.L.U32 UR13, UR12, 0xb, URZ ;  /* 0x0000000b0c0d7899 */ /* 0x000fe400080006ff */
[----:B------:R-:W-:Y:S02]  /*0930*/  USHF.L.U32 UR12, UR12, 0x1, URZ ;  /* 0x000000010c0c7899 */ /* 0x000fe400080006ff */
[----:B-1----:R-:W-:Y:S01]  /*0940*/  ULEA UR5, UR5, UR7, 0x18 ;  /* 0x0000000705057291 */ /* 0x002fe2000f8ec0ff */
[----:B------:R-:W1:Y:S11]  /*0950*/  FENCE.VIEW.ASYNC.S ;  /* 0x00000000000073c6 */ /* 0x000e760000000000 */
[----:B-1----:R2:W1:Y:S01]  /*0960*/  SYNCS.EXCH.64 URZ, [UR5+0x50], UR10 ;  /* 0x0000500a05ff75b2 */ /* 0x0024620008000100 */
[----:B------:R2:W1:Y:S01]  /*0970*/  SYNCS.EXCH.64 URZ, [UR5+0x60], UR12 ;  /* 0x0000600c05ff75b2 */ /* 0x0004620008000100 */
[----:B------:R2:W1:Y:S01]  /*0980*/  SYNCS.EXCH.64 URZ, [UR5+0x58], UR10 ;  /* 0x0000580a05ff75b2 */ /* 0x0004620008000100 */
[----:B------:R2:W1:Y:S02]  /*0990*/  SYNCS.EXCH.64 URZ, [UR5+0x68], UR12 ;  /* 0x0000680c05ff75b2 */ /* 0x0004640008000100 */
[----:B--2---:R-:W-:Y:S01]  /*09a0*/  NOP ;  /* 0x0000000000007918 */ /* 0x004fe20000000000 */
.L_x_12:
        /* <DEDUP_REMOVED lines=18> */
[----:B------:R2:W1:Y:S01]  /*0ad0*/  SYNCS.EXCH.64 URZ, [UR7+0x90], UR4 ;  /* 0x0000900407ff75b2 */ /* 0x0004620008000100 */
[----:B------:R2:W1:Y:S01]  /*0ae0*/  SYNCS.EXCH.64 URZ, [UR7+0x78], UR10 ;  /* 0x0000780a07ff75b2 */ /* 0x0004620008000100 */
[----:B------:R2:W1:Y:S01]  /*0af0*/  SYNCS.EXCH.64 URZ, [UR7+0x98], UR4 ;  /* 0x0000980407ff75b2 */ /* 0x0004620008000100 */
[----:B------:R2:W1:Y:S01]  /*0b00*/  SYNCS.EXCH.64 URZ, [UR7+0x80], UR10 ;  /* 0x0000800a07ff75b2 */ /* 0x0004620008000100 */
[----:B------:R2:W1:Y:S01]  /*0b10*/  SYNCS.EXCH.64 URZ, [UR7+0xa0], UR4 ;  /* 0x0000a00407ff75b2 */ /* 0x0004620008000100 */
[----:B------:R2:W1:Y:S01]  /*0b20*/  SYNCS.EXCH.64 URZ, [UR7+0x88], UR10 ;  /* 0x0000880a07ff75b2 */ /* 0x0004620008000100 */
[----:B------:R2:W1:Y:S02]  /*0b30*/  SYNCS.EXCH.64 URZ, [UR7+0xa8], UR4 ;  /* 0x0000a80407ff75b2 */ /* 0x0004640008000100 */
[----:B--2---:R-:W-:Y:S01]  /*0b40*/  NOP ;  /* 0x0000000000007918 */ /* 0x004fe20000000000 */
.L_x_13:
        /* <DEDUP_REMOVED lines=18> */
.L_x_14:
[----:B-1----:R-:W1:Y:S01]  /*0c70*/  S2UR UR5, SR_CTAID.X ;  /* 0x00000000000579c3 */ /* 0x002e620000002500 */
[----:B------:R-:W-:-:S05]  /*0c80*/  CS2R.32 R201, SR_CgaSize ;  /* 0x0000000000c97805 */ /* 0x000fca0000008a00 */
[----:B------:R-:W-:-:S05]  /*0c90*/  IMAD R201, R201, -0xa0, RZ ;  /* 0xffffff60c9c97824 */ /* 0x000fca00078e02ff */
[----:B------:R-:W-:-:S14]  /*0ca0*/  R2UR UR9, R201 ;  /* 0x00000000c90972ca */ /* 0x000fdc00000e0000 */
[----:B------:R-:W2:Y:S01]  /*0cb0*/  LDCU UR9, c[0x0][UR9+0x2b0] ;  /* 0x00005600090977ac */ /* 0x000ea20008000800 */
[----:B------:R-:W-:Y:S01]  /*0cc0*/  NOP ;  /* 0x0000000000007918 */ /* 0x000fe20000000000 */
[----:B------:R-:W-:-:S05]  /*0cd0*/  CS2R.32 R201, SR_CgaSize ;  /* 0x0000000000c97805 */ /* 0x000fca0000008a00 */
[----:B------:R-:W-:-:S05]  /*0ce0*/  IMAD R201, R201, -0xa0, RZ ;  /* 0xffffff60c9c97824 */ /* 0x000fca00078e02ff */
[----:B------:R-:W-:-:S14]  /*0cf0*/  R2UR UR7, R201 ;  /* 0x00000000c90772ca */ /* 0x000fdc00000e0000 */
[----:B------:R-:W3:Y:S01]  /*0d00*/  LDCU UR7, c[0x0][UR7+0x2b4] ;  /* 0x00005680070777ac */ /* 0x000ee20008000800 */
[----:B------:R-:W4:Y:S08]  /*0d10*/  S2UR UR4, SR_CTAID.Y ;  /* 0x00000000000479c3 */ /* 0x000f300000002600 */
[----:B------:R-:W3:Y:S01]  /*0d20*/  LDC R9, c[0x0][0xb24] ;  /* 0x0002c900ff097b82 */ /* 0x000ee20000000800 */
[----:B-1----:R-:W-:-:S02]  /*0d30*/  I2FP.F32.U32 R5, UR5 ;  /* 0x0000000500057c45 */ /* 0x002fc40008201000 */
[----:B------:R-:W-:-:S05]  /*0d40*/  CS2R.32 R3, SR_CgaSize ;  /* 0x0000000000037805 */ /* 0x000fca0000008a00 */
[----:B------:R-:W-:-:S06]  /*0d50*/  IMAD R3, R3, -0xa0, RZ ;  /* 0xffffff6003037824 */ /* 0x000fcc00078e02ff */
[----:B------:R-:W1:Y:S01]  /*0d60*/  LDC R3, c[0x0][R3+0x2a0] ;  /* 0x0000a80003037b82 */ /* 0x000e620000000800 */
[----:B------:R-:W-:Y:S01]  /*0d70*/  MOV R201, UR5 ;  /* 0x0000000500c97c02 */ /* 0x000fe20008000f00 */
[----:B--2---:R-:W-:Y:S01]  /*0d80*/  FMUL R5, R5, UR9 ;  /* 0x0000000905057c20 */ /* 0x004fe20008400000 */
[----:B----4-:R-:W-:Y:S02]  /*0d90*/  I2FP.F32.U32 R4, UR4 ;  /* 0x0000000400047c45 */ /* 0x010fe40008201000 */
[----:B------:R-:W-:-:S05]  /*0da0*/  CS2R.32 R2, SR_CgaSize ;  /* 0x0000000000027805 */ /* 0x000fca0000008a00 */
[----:B------:R-:W-:-:S06]  /*0db0*/  IMAD R2, R2, -0xa0, RZ ;  /* 0xffffff6002027824 */ /* 0x000fcc00078e02ff */
[----:B------:R-:W2:Y:S01]  /*0dc0*/  LDC R2, c[0x0][R2+0x2a4] ;  /* 0x0000a90002027b82 */ /* 0x000ea20000000800 */
[----:B------:R-:W4:Y:S01]  /*0dd0*/  F2I.U32.TRUNC.NTZ R190, R5 ;  /* 0x0000000500be7305 */ /* 0x000f22000020f000 */
[----:B------:R-:W-:Y:S01]  /*0de0*/  MOV R191, UR4 ;  /* 0x0000000400bf7c02 */ /* 0x000fe20008000f00 */
[----:B---3--:R-:W-:-:S05]  /*0df0*/  FMUL R4, R4, UR7 ;  /* 0x0000000704047c20 */ /* 0x008fca0008400000 */
[----:B------:R-:W-:Y:S01]  /*0e00*/  BAR.SYNC.DEFER_BLOCKING 0x0 ;  /* 0x0000000000007b1d */ /* 0x000fe20000010000 */
[----:B------:R-:W-:-:S05]  /*0e10*/  ISETP.GE.AND P0, PT, R9, 0x1, PT ;  /* 0x000000010900780c */ /* 0x000fca0003f06270 */
[----:B------:R-:W3:Y:S02]  /*0e20*/  F2I.U32.TRUNC.NTZ R179, R4 ;  /* 0x0000000400b37305 */ /* 0x000ee4000020f000 */
[----:B------:R-:W2:Y:S01]  /*0e30*/  S2UR UR36, SR_CTAID.Z ;  /* 0x00000000002479c3 */ /* 0x000ea20000002700 */
[----:B----4-:R-:W-:-:S05]  /*0e40*/  IADD3 R190, PT, PT, -R190, RZ, RZ ;  /* 0x000000ffbebe7210 */ /* 0x010fca0007ffe1ff */
[----:B-1----:R-:W-:Y:S01]  /*0e50*/  IMAD R190, R3, R190, UR5 ;  /* 0x0000000503be7e24 */ /* 0x002fe2000f8e02be */
[----:B---3--:R-:W-:-:S05]  /*0e60*/  IADD3 R179, PT, PT, -R179, RZ, RZ ;  /* 0x000000ffb3b37210 */ /* 0x008fca0007ffe1ff */
[----:B--2---:R-:W-:Y:S01]  /*0e70*/  IMAD R179, R2, R179, UR4 ;  /* 0x0000000402b37e24 */ /* 0x004fe2000f8e02b3 */
[----:B------:R-:W-:Y:S06]  /*0e80*/  @!P0 BRA `(.L_x_15) ;  /* 0x0000000000b88947 */ /* 0x000fec0003800000 */
[----:B------:R-:W1:Y:S01]  /*0e90*/  LDC.64 R4, c[0x0][0xb18] ;  /* 0x0002c600ff047b82 */ /* 0x000e620000000a00 */
[----:B------:R-:W-:-:S07]  /*0ea0*/  ISETP.NE.AND P0, PT, R9, 0x1, PT ;  /* 0x000000010900780c */ /* 0x000fce0003f05270 */
[----:B------:R-:W2:Y:S08]  /*0eb0*/  LDC R10, c[0x0][0xb0c] ;  /* 0x0002c300ff0a7b82 */ /* 0x000eb00000000800 */
[----:B------:R-:W3:Y:S08]  /*0ec0*/  LDC R11, c[0x0][0x370] ;  /* 0x0000dc00ff0b7b82 */ /* 0x000ef00000000800 */
[----:B------:R-:W4:Y:S01]  /*0ed0*/  LDC R12, c[0x0][0x374] ;  /* 0x0000dd00ff0c7b82 */ /* 0x000f220000000800 */
[----:B-1----:R-:W-:-:S07]  /*0ee0*/  ISETP.NE.AND P1, PT, R4, 0x1, PT ;  /* 0x000000010400780c */ /* 0x002fce0003f25270 */
[----:B------:R-:W3:Y:S01]  /*0ef0*/  LDC.64 R6, c[0x0][0xb10] ;  /* 0x0002c400ff067b82 */ /* 0x000ee20000000a00 */
[----:B--2---:R-:W-:-:S07]  /*0f00*/  ISETP.NE.AND P2, PT, R10, 0x1, PT ;  /* 0x000000010a00780c */ /* 0x004fce0003f45270 */
[----:B------:R-:W1:Y:S08]  /*0f10*/  LDC R8, c[0x0][0xb20] ;  /* 0x0002c800ff087b82 */ /* 0x000e700000000800 */
[----:B------:R-:W2:Y:S01]  /*0f20*/  LDC.64 R2, c[0x0][0xb28] ;  /* 0x0002ca00ff027b82 */ /* 0x000ea20000000a00 */
[----:B----4-:R-:W-:-:S04]  /*0f30*/  IMAD.HI.U32 R13, R12, R5, RZ ;  /* 0x000000050c0d7227 */ /* 0x010fc800078e00ff */
[----:B------:R-:W-:-:S04]  /*0f40*/  IMAD.HI.U32 R5, R191, R5, RZ ;  /* 0x00000005bf057227 */ /* 0x000fc800078e00ff */
[----:B---3--:R-:W-:-:S04]  /*0f50*/  IMAD.HI.U32 R14, R11, R6, RZ ;  /* 0x000000060b0e7227 */ /* 0x008fc800078e00ff */
[----:B------:R-:W-:Y:S01]  /*0f60*/  IMAD.HI.U32 R16, R201, R6, RZ ;  /* 0x00000006c9107227 */ /* 0x000fe200078e00ff */
[-C--:B------:R-:W-:Y:S02]  /*0f70*/  @P2 SHF.R.U32.HI R11, RZ, R7.reuse, R14 ;  /* 0x00000007ff0b2219 */ /* 0x080fe4000001160e */
[-C--:B-1----:R-:W-:Y:S02]  /*0f80*/  @P1 SHF.R.U32.HI R12, RZ, R8.reuse, R13 ;  /* 0x00000008ff0c1219 */ /* 0x082fe4000001160d */
[----:B------:R-:W-:Y:S02]  /*0f90*/  SHF.R.U32.HI R8, RZ, R8, R5 ;  /* 0x00000008ff087219 */ /* 0x000fe40000011605 */
[----:B------:R-:W-:Y:S02]  /*0fa0*/  SHF.R.U32.HI R16, RZ, R7, R16 ;  /* 0x00000007ff107219 */ /* 0x000fe40000011610 */
[----:B------:R-:W-:Y:S01]  /*0fb0*/  SEL R5, R191, R8, !P1 ;  /* 0x00000008bf057207 */ /* 0x000fe20004800000 */
[----:B--2---:R-:W-:Y:S01]  /*0fc0*/  IMAD.HI.U32 R14, R12, R2, RZ ;  /* 0x000000020c0e7227 */ /* 0x004fe200078e00ff */
[----:B------:R-:W-:-:S03]  /*0fd0*/  SEL R7, R201, R16, !P2 ;  /* 0x00000010c9077207 */ /* 0x000fc60005000000 */
[----:B------:R-:W-:Y:S01]  /*0fe0*/  IMAD.HI.U32 R6, R11, R2, RZ ;  /* 0x000000020b067227 */ /* 0x000fe200078e00ff */
[----:B------:R-:W-:-:S04]  /*0ff0*/  @P0 SHF.R.U32.HI R12, RZ, R3, R14 ;  /* 0x00000003ff0c0219 */ /* 0x000fc8000001160e */
[----:B------:R-:W-:Y:S01]  /*1000*/  @P0 SHF.R.U32.HI R11, RZ, R3, R6 ;  /* 0x00000003ff0b0219 */ /* 0x000fe20000011606 */
[----:B------:R-:W-:-:S04]  /*1010*/  IMAD R12, R12, R9, RZ ;  /* 0x000000090c0c7224 */ /* 0x000fc800078e02ff */
[----:B------:R-:W-:Y:S01]  /*1020*/  IMAD R6, R11, R9, RZ ;  /* 0x000000090b067224 */ /* 0x000fe200078e02ff */
[----:B------:R-:W-:-:S04]  /*1030*/  ISETP.GE.AND P1, PT, R5, R12, PT ;  /* 0x0000000c0500720c */ /* 0x000fc80003f26270 */
[----:B------:R-:W-:Y:S01]  /*1040*/  ISETP.GE.OR P1, PT, R7, R6, P1 ;  /* 0x000000060700720c */ /* 0x000fe20000f26670 */
[----:B------:R-:W-:-:S05]  /*1050*/  IMAD.HI.U32 R6, R5, R2, RZ ;  /* 0x0000000205067227 */ /* 0x000fca00078e00ff */
[----:B------:R-:W-:-:S04]  /*1060*/  SHF.R.U32.HI R6, RZ, R3, R6 ;  /* 0x00000003ff067219 */ /* 0x000fc80000011606 */
[----:B------:R-:W-:-:S03]  /*1070*/  SEL R6, R5, R6, !P0 ;  /* 0x0000000605067207 */ /* 0x000fc60004000000 */
[----:B------:R-:W-:Y:S01]  /*1080*/  @!P1 IMAD.HI.U32 R8, R7, R2, RZ ;  /* 0x0000000207089227 */ /* 0x000fe200078e00ff */
[----:B------:R-:W-:-:S04]  /*1090*/  IADD3 R2, PT, PT, -R6, RZ, RZ ;  /* 0x000000ff06027210 */ /* 0x000fc80007ffe1ff */
[----:B------:R-:W-:Y:S01]  /*10a0*/  @!P1 SHF.R.U32.HI R8, RZ, R3, R8 ;  /* 0x00000003ff089219 */ /* 0x000fe20000011608 */
[----:B------:R-:W-:-:S03]  /*10b0*/  IMAD R2, R9, R2, R5 ;  /* 0x0000000209027224 */ /* 0x000fc600078e0205 */
[----:B------:R-:W-:Y:S02]  /*10c0*/  @!P1 SEL R3, R7, R8, !P0 ;  /* 0x0000000807039207 */ /* 0x000fe40004000000 */
[----:B------:R-:W-:-:S03]  /*10d0*/  IADD3 R8, PT, PT, -R5, RZ, RZ ;  /* 0x000000ff05087210 */ /* 0x000fc60007ffe1ff */
[--C-:B------:R-:W-:Y:S02]  /*10e0*/  @!P1 IMAD.IADD R6, R6, 0x1, -R3.reuse ;  /* 0x0000000106069824 */ /* 0x100fe400078e0a03 */
[----:B------:R-:W-:Y:S01]  /*10f0*/  @!P1 IMAD R3, R2, R11, R3 ;  /* 0x0000000b02039224 */ /* 0x000fe200078e0203 */
[----:B------:R-:W-:Y:S01]  /*1100*/  IADD3 R2, PT, PT, -R7, RZ, RZ ;  /* 0x000000ff07027210 */ /* 0x000fe20007ffe1ff */
[----:B------:R-:W-:Y:S02]  /*1110*/  @!P1 IMAD R5, R6, R9, R7 ;  /* 0x0000000906059224 */ /* 0x000fe400078e0207 */
[----:B------:R-:W-:Y:S02]  /*1120*/  IMAD R8, R4, R8, R191 ;  /* 0x0000000804087224 */ /* 0x000fe400078e02bf */
[----:B------:R-:W-:Y:S02]  /*1130*/  @!P1 IMAD.MOV.U32 R7, RZ, RZ, R3 ;  /* 0x000000ffff079224 */ /* 0x000fe400078e0003 */
[----:B------:R-:W-:-:S02]  /*1140*/  IMAD R2, R10, R2, R201 ;  /* 0x000000020a027224 */ /* 0x000fc400078e02c9 */
[----:B------:R-:W-:Y:S02]  /*1150*/  IMAD R191, R5, R4, R8 ;  /* 0x0000000405bf7224 */ /* 0x000fe400078e0208 */
[----:B------:R-:W-:Y:S02]  /*1160*/  IMAD R201, R7, R10, R2 ;  /* 0x0000000a07c97224 */ /* 0x000fe400078e0202 */
.L_x_15:
[----:B------:R-:W1:Y:S01]  /*1170*/  LDCU UR4, c[0x0][0xb30] ;  /* 0x00016600ff0477ac */ /* 0x000e620008000800 */
[----:B------:R-:W2:Y:S08]  /*1180*/  S2UR UR37, SR_CgaCtaId ;  /* 0x00000000002579c3 */ /* 0x000eb00000008800 */
[----:B------:R-:W3:Y:S01]  /*1190*/  LDC R92, c[0x0][0xb24] ;  /* 0x0002c900ff5c7b82 */ /* 0x000ee20000000800 */
[----:B-1----:R-:W-:-:S09]  /*11a0*/  UISETP.NE.AND UP1, UPT, UR4, 0x1, UPT ;  /* 0x000000010400788c */ /* 0x002fd2000bf25270 */
[----:B--2---:R-:W-:Y:S05]  /*11b0*/  BRA.U UP1, `(.L_x_16) ;  /* 0x0000000101407547 */ /* 0x004fea000b800000 */
[----:B------:R-:W1:Y:S08]  /*11c0*/  LDC.64 R4, c[0x0][0xb10] ;  /* 0x0002c400ff047b82 */ /* 0x000e700000000a00 */
[----:B------:R-:W2:Y:S08]  /*11d0*/  LDC.64 R2, c[0x0][0xb18] ;  /* 0x0002c600ff027b82 */ /* 0x000eb00000000a00 */
[----:B------:R-:W4:Y:S08]  /*11e0*/  LDC R6, c[0x0][0xb20] ;  /* 0x0002c800ff067b82 */ /* 0x000f300000000800 */
[----:B------:R-:W3:Y:S01]  /*11f0*/  LDC R8, c[0x0][0xb0c] ;  /* 0x0002c300ff087b82 */ /* 0x000ee20000000800 */
[----:B-1----:R-:W-:-:S05]  /*1200*/  IMAD.HI.U32 R4, R201, R4, RZ ;  /* 0x00000004c9047227 */ /* 0x002fca00078e00ff */
[----:B------:R-:W-:Y:S01]  /*1210*/  SHF.R.U32.HI R4, RZ, R5, R4 ;  /* 0x00000005ff047219 */ /* 0x000fe20000011604 */
[----:B--2---:R-:W-:Y:S01]  /*1220*/  IMAD.HI.U32 R3, R191, R3, RZ ;  /* 0x00000003bf037227 */ /* 0x004fe200078e00ff */
[----:B------:R-:W-:-:S04]  /*1230*/  ISETP.NE.AND P0, PT, R2, 0x1, PT ;  /* 0x000000010200780c */ /* 0x000fc80003f05270 */
[----:B----4-:R-:W-:-:S04]  /*1240*/  SHF.R.U32.HI R6, RZ, R6, R3 ;  /* 0x00000006ff067219 */ /* 0x010fc80000011603 */
[----:B------:R-:W-:Y:S02]  /*1250*/  SEL R3, R191, R6, !P0 ;  /* 0x00000006bf037207 */ /* 0x000fe40004000000 */
[----:B---3--:R-:W-:-:S04]  /*1260*/  ISETP.NE.AND P1, PT, R8, 0x1, PT ;  /* 0x000000010800780c */ /* 0x008fc80003f25270 */
[----:B------:R-:W-:-:S05]  /*1270*/  SEL R4, R201, R4, !P1 ;  /* 0x00000004c9047207 */ /* 0x000fca0004800000 */
[----:B------:R-:W-:Y:S02]  /*1280*/  IMAD.IADD R5, R3, 0x1, -R4 ;  /* 0x0000000103057824 */ /* 0x000fe400078e0a04 */
[----:B------:R-:W-:Y:S02]  /*1290*/  IMAD.IADD R3, R4, 0x1, -R3 ;  /* 0x0000000104037824 */ /* 0x000fe400078e0a03 */
[----:B------:R-:W-:Y:S02]  /*12a0*/  IMAD R201, R5, R8, R201 ;  /* 0x0000000805c97224 */ /* 0x000fe400078e02c9 */
[----:B------:R-:W-:Y:S02]  /*12b0*/  IMAD R191, R3, R2, R191 ;  /* 0x0000000203bf7224 */ /* 0x000fe400078e02bf */
.L_x_16:
[----:B------:R-:W-:Y:S01]  /*12c0*/  BAR.SYNC.DEFER_BLOCKING 0x0 ;  /* 0x0000000000007b1d */ /* 0x000fe20000010000 */
[----:B------:R-:W-:Y:S01]  /*12d0*/  UISETP.NE.AND UP1, UPT, UR8, 0x2, UPT ;  /* 0x000000020800788c */ /* 0x000fe2000bf25270 */
[----:B------:R-:W-:Y:S02]  /*12e0*/  ISETP.NE.OR P5, PT, R0, 0x2, !P5 ;  /* 0x000000020000780c */ /* 0x000fe40006fa5670 */
[----:B------:R-:W-:-:S06]  /*12f0*/  LOP3.LUT R0, R211, 0x1f, RZ, 0xc0, !PT ;  /* 0x0000001fd3007812 */ /* 0x000fcc00078ec0ff */
[----:B------:R-:W-:Y:S05]  /*1300*/  BRA.U UP1, `(.L_x_17) ;  /* 0x0000001101907547 */ /* 0x000fea000b800000 */
[----:B------:R-:W1:Y:S01]  /*1310*/  LDCU UR15, c[0x0][0x38c] ;  /* 0x00007180ff0f77ac */ /* 0x000e620008000800 */
[----:B------:R-:W2:Y:S01]  /*1320*/  LDC R9, c[0x0][0x370] ;  /* 0x0000dc00ff097b82 */ /* 0x000ea20000000800 */
[----:B------:R-:W-:Y:S01]  /*1330*/  PLOP3.LUT P1, PT, PT, PT, UP2, 0x80, 0x8 ;  /* 0x000000000008781c */ /* 0x000fe20003f2f028 */
[----:B------:R-:W-:Y:S01]  /*1340*/  IMAD.MOV.U32 R15, RZ, RZ, 0x1 ;  /* 0x00000001ff0f7424 */ /* 0x000fe200078e00ff */
[----:B------:R-:W-:Y:S01]  /*1350*/  ISETP.EQ.OR P4, PT, R0, RZ, P5 ;  /* 0x000000ff0000720c */ /* 0x000fe20002f82670 */
[----:B------:R-:W-:Y:S01]  /*1360*/  IMAD.MOV.U32 R14, RZ, RZ, RZ ;  /* 0x000000ffff0e7224 */ /* 0x000fe200078e00ff */
[----:B------:R-:W-:Y:S02]  /*1370*/  PLOP3.LUT P1, PT, P1, PT, PT, 0x8, 0x80 ;  /* 0x000000000080781c */ /* 0x000fe40000f2e170 */
[----:B------:R-:W-:Y:S01]  /*1380*/  CS2R R12, SRZ ;  /* 0x00000000000c7805 */ /* 0x000fe2000001ff00 */
[----:B------:R-:W-:Y:S01]  /*1390*/  IMAD.MOV.U32 R10, RZ, RZ, 0x1 ;  /* 0x00000001ff0a7424 */ /* 0x000fe200078e00ff */
[----:B------:R-:W4:Y:S01]  /*13a0*/  LDC R8, c[0x0][0x374] ;  /* 0x0000dd00ff087b82 */ /* 0x000f220000000800 */
[----:B------:R-:W2:Y:S01]  /*13b0*/  LDCU.64 UR30, c[0x0][0x348] ;  /* 0x00006900ff1e77ac */ /* 0x000ea20008000a00 */
[----:B------:R-:W-:Y:S01]  /*13c0*/  UMOV UR13, URZ ;  /* 0x000000ff000d7c82 */ /* 0x000fe20008000000 */
[----:B-1----:R-:W-:-:S04]  /*13d0*/  UIADD3 UR5, UPT, UPT, UR15, 0xff, URZ ;  /* 0x000000ff0f057890 */ /* 0x002fc8000fffe0ff */
[----:B------:R-:W-:-:S04]  /*13e0*/  USHF.R.S32.HI UR4, URZ, 0x1f, UR5 ;  /* 0x0000001fff047899 */ /* 0x000fc80008011405 */
[----:B------:R-:W-:-:S04]  /*13f0*/  ULEA.HI UR4, UR4, UR5, URZ, 0x8 ;  /* 0x0000000504047291 */ /* 0x000fc8000f8f40ff */
[----:B------:R-:W-:Y:S02]  /*1400*/  USHF.R.S32.HI UR22, URZ, 0x8, UR4 ;  /* 0x00000008ff167899 */ /* 0x000fe40008011404 */
[----:B------:R-:W-:Y:S02]  /*1410*/  UIADD3 UR4, UPT, UPT, UR15, -0x1, URZ ;  /* 0xffffffff0f047890 */ /* 0x000fe4000fffe0ff */
[----:B------:R-:W-:Y:S02]  /*1420*/  UISETP.LT.U32.AND UP0, UPT, UR22, 0x3, UPT ;  /* 0x000000031600788c */ /* 0x000fe4000bf01070 */
[----:B------:R-:W-:Y:S02]  /*1430*/  UISETP.GE.U32.AND UP1, UPT, UR4, -0x1ff, UPT ;  /* 0xfffffe010400788c */ /* 0x000fe4000bf26070 */
[----:B------:R-:W-:Y:S02]  /*1440*/  USEL UR21, UR22, 0x3, UP0 ;  /* 0x0000000316157887 */ /* 0x000fe40008000000 */
[----:B------:R-:W-:-:S02]  /*1450*/  UIADD3 UR15, UPT, UPT, UR15, 0x1fe, URZ ;  /* 0x000001fe0f0f7890 */ /* 0x000fc4000fffe0ff */
[----:B------:R-:W-:Y:S02]  /*1460*/  UIADD3 UR7, UPT, UPT, UR21, -0x1, URZ ;  /* 0xffffffff15077890 */ /* 0x000fe4000fffe0ff */
[----:B------:R-:W-:-:S03]  /*1470*/  UIADD3 UR14, UPT, UPT, UR22, -UR21, URZ ;  /* 0x80000015160e7290 */ /* 0x000fc6000fffe0ff */
[----:B------:R-:W-:-:S04]  /*1480*/  @UP1 UIADD3 UR7, UPT, UPT, UR21, URZ, URZ ;  /* 0x000000ff15071290 */ /* 0x000fc8000fffe0ff */
[----:B--2---:R-:W-:-:S12]  /*1490*/  UIADD3 UR7, UPT, UPT, UR7, 0x1, URZ ;  /* 0x0000000107077890 */ /* 0x004fd8000fffe0ff */
.L_x_35:
[----:B------:R-:W-:Y:S01]  /*14a0*/  UISETP.NE.AND UP0, UPT, UR37, URZ, UPT ;  /* 0x000000ff2500728c */ /* 0x000fe2000bf05270 */
[----:B------:R-:W1:Y:S08]  /*14b0*/  S2UR UR37, SR_CgaCtaId ;  /* 0x00000000002579c3 */ /* 0x000e700000008800 */
[----:B------:R-:W-:Y:S05]  /*14c0*/  BRA.U UP0, `(.L_x_18) ;  /* 0x0000000100347547 */ /* 0x000fea000b800000 */
[----:B------:R-:W2:Y:S01]  /*14d0*/  S2R R2, SR_CgaCtaId ;  /* 0x0000000000027919 */ /* 0x000ea20000008800 */
[----:B------:R-:W-:-:S04]  /*14e0*/  MOV R3, 0x400 ;  /* 0x0000040000037802 */ /* 0x000fc80000000f00 */
[----:B--2---:R-:W-:Y:S02]  /*14f0*/  LEA R3, R2, R3, 0x18 ;  /* 0x0000000302037211 */ /* 0x004fe400078ec0ff */
[----:B------:R-:W-:-:S03]  /*1500*/  SHF.L.U32 R2, R10, 0x1f, RZ ;  /* 0x0000001f0a027819 */ /* 0x000fc600000006ff */
[----:B------:R-:W-:-:S04]  /*1510*/  IMAD R3, R12, 0x8, R3 ;  /* 0x000000080c037824 */ /* 0x000fc800078e0203 */
[----:B------:R-:W2:Y:S02]  /*1520*/  SYNCS.PHASECHK.TRANS64.TRYWAIT P0, [R3+URZ+0xc0], R2 ;  /* 0x0000c002030075a7 */ /* 0x000ea400080011ff */
[----:B--2---:R-:W-:Y:S05]  /*1530*/  @!P0 BRA `(.L_x_19) ;  /* 0x0000006000588947 */ /* 0x004fea0003800000 */
.L_x_93:
[----:B------:R-:W-:Y:S01]  /*1540*/  VIADD R12, R12, 0x1 ;  /* 0x000000010c0c7836 */ /* 0x000fe20000000000 */
[----:B------:R2:W-:Y:S04]  /*1550*/  SYNCS.ARRIVE.TRANS64.A1T0 RZ, [R3+URZ+0xb0], RZ ;  /* 0x0000b0ff03ff79a7 */ /* 0x0005e800081000ff */
[----:B------:R-:W-:-:S04]  /*1560*/  ISETP.NE.AND P0, PT, R12, 0x2, PT ;  /* 0x000000020c00780c */ /* 0x000fc80003f05270 */
[----:B------:R-:W-:Y:S02]  /*1570*/  SEL R12, R12, RZ, P0 ;  /* 0x000000ff0c0c7207 */ /* 0x000fe40000000000 */
[----:B--2---:R-:W-:-:S04]  /*1580*/  SEL R3, RZ, 0x1, P0 ;  /* 0x00000001ff037807 */ /* 0x004fc80000000000 */
[----:B------:R-:W-:-:S07]  /*1590*/  LOP3.LUT R10, R10, R3, RZ, 0x3c, !PT ;  /* 0x000000030a0a7212 */ /* 0x000fce00078e3cff */
.L_x_18:
[----:B------:R-:W-:Y:S01]  /*15a0*/  UMOV UR4, 0x400 ;  /* 0x0000040000047882 */ /* 0x000fe20000000000 */
[----:B------:R-:W-:Y:S01]  /*15b0*/  SHF.L.U32 R2, R15, 0x1f, RZ ;  /* 0x0000001f0f027819 */ /* 0x000fe200000006ff */
[----:B-1----:R-:W-:Y:S01]  /*15c0*/  ULEA UR4, UR37, UR4, 0x18 ;  /* 0x0000000425047291 */ /* 0x002fe2000f8ec0ff */
[----:B------:R-:W-:Y:S01]  /*15d0*/  R2UR UR35, R201 ;  /* 0x00000000c92372ca */ /* 0x000fe200000e0000 */
[----:B------:R-:W-:Y:S01]  /*15e0*/  UISETP.GE.U32.AND UP0, UPT, UR15, 0x1ff, UPT ;  /* 0x000001ff0f00788c */ /* 0x000fe2000bf06070 */
[----:B------:R-:W-:Y:S01]  /*15f0*/  R2UR UR19, R191 ;  /* 0x00000000bf1372ca */ /* 0x000fe200000e0000 */
[----:B------:R-:W-:Y:S01]  /*1600*/  ULEA UR5, UR13, UR4, 0x3 ;  /* 0x000000040d057291 */ /* 0x000fe2000f8e18ff */
[----:B------:R-:W-:-:S08]  /*1610*/  UMOV UR23, URZ ;  /* 0x000000ff00177c82 */ /* 0x000fd00008000000 */
[----:B------:R1:W2:Y:S01]  /*1620*/  SYNCS.PHASECHK.TRANS64.TRYWAIT P0, [UR5+0x18], R2 ;  /* 0x00001802ff0075a7 */ /* 0x0002a20008001105 */
[----:B------:R-:W-:Y:S02]  /*1630*/  USHF.L.U32 UR35, UR35, 0x7, URZ ;  /* 0x0000000723237899 */ /* 0x000fe400080006ff */
[----:B------:R-:W-:Y:S01]  /*1640*/  UIMAD UR19, UR19, 0x50, URZ ;  /* 0x00000050131378a4 */ /* 0x000fe2000f8e02ff */
[----:B------:R-:W-:Y:S11]  /*1650*/  BRA.U !UP0, `(.L_x_20) ;  /* 0x0000000108d87547 */ /* 0x000ff6000b800000 */
[----:B------:R-:W-:Y:S01]  /*1660*/  UMOV UR29, URZ ;  /* 0x000000ff001d7c82 */ /* 0x000fe20008000000 */
[----:B------:R-:W-:-:S05]  /*1670*/  UMOV UR6, UR13 ;  /* 0x0000000d00067c82 */ /* 0x000fca0008000000 */
.L_x_25:
[----:B--2---:R-:W-:Y:S01]  /*1680*/  @!P5 MOV R3, 0xd000 ;  /* 0x0000d0000003d802 */ /* 0x004fe20000000f00 */
[----:B-1----:R-:W-:Y:S01]  /*1690*/  ULEA UR33, UR6, UR4, 0x3 ;  /* 0x0000000406217291 */ /* 0x002fe2000f8e18ff */
[----:B--2---:R-:W-:Y:S11]  /*16a0*/  @P0 BRA `(.L_x_21) ;  /* 0x00000000000c0947 */ /* 0x004ff60003800000 */
[----:B------:R-:W-:Y:S04]  /*16b0*/  SHF.L.U32 R5, R15, 0x1f, RZ ;  /* 0x0000001f0f057819 */ /* 0x000fe800000006ff */
[----:B------:R-:W2:Y:S02]  /*16c0*/  SYNCS.PHASECHK.TRANS64.TRYWAIT P0, [UR33+0x18], R5 ;  /* 0x00001805ff0075a7 */ /* 0x000ea40008001121 */
[----:B--2---:R-:W-:Y:S05]  /*16d0*/  @!P0 BRA `(.L_x_22) ;  /* 0x0000006000048947 */ /* 0x004fea0003800000 */
.L_x_21:
[----:B------:R2:W-:Y:S01]  /*16e0*/  @!P5 SYNCS.ARRIVE.TRANS64 RZ, [UR33], R3 ;  /* 0x00000003ffffd9a7 */ /* 0x0005e20008000021 */
[----:B------:R-:W-:Y:S04]  /*16f0*/  BSSY.RECONVERGENT B0, `(.L_x_23) ;  /* 0x0000003000007945 */ /* 0x000fe80003800200 */
[----:B------:R-:W-:Y:S05]  /*1700*/  @P4 BRA `(.L_x_24) ;  /* 0x0000000000044947 */ /* 0x000fea0003800000 */
[----:B------:R-:W-:Y:S05]  /*1710*/  BPT.TRAP 0x1 ;  /* 0x000000040000795c */ /* 0x000fea0000300000 */
.L_x_24:
[----:B------:R-:W-:Y:S05]  /*1720*/  BSYNC.RECONVERGENT B0 ;  /* 0x0000000000007941 */ /* 0x000fea0003800200 */
.L_x_23:
[----:B------:R-:W-:Y:S02]  /*1730*/  UIADD3 UR13, UPT, UPT, UR6, 0x1, URZ ;  /* 0x00000001060d7890 */ /* 0x000fe4000fffe0ff */
[----:B------:R-:W-:Y:S02]  /*1740*/  UIADD3 UR42, UP1, UPT, UR30, 0x80, URZ ;  /* 0x000000801e2a7890 */ /* 0x000fe4000ff3e0ff */
[----:B------:R-:W-:Y:S02]  /*1750*/  UISETP.NE.AND UP0, UPT, UR13, 0x3, UPT ;  /* 0x000000030d00788c */ /* 0x000fe4000bf05270 */
[----:B------:R-:W-:Y:S02]  /*1760*/  ULEA UR24, UR6, UR4, 0xf ;  /* 0x0000000406187291 */ /* 0x000fe4000f8e78ff */
[----:B------:R-:W-:Y:S02]  /*1770*/  USEL UR9, URZ, 0x1, UP0 ;  /* 0x00000001ff097887 */ /* 0x000fe40008000000 */
[----:B------:R-:W-:Y:S02]  /*1780*/  USEL UR13, UR13, URZ, UP0 ;  /* 0x000000ff0d0d7287 */ /* 0x000fe40008000000 */
[----:B------:R-:W-:Y:S02]  /*1790*/  USHF.L.U32 UR34, UR29, 0x8, URZ ;  /* 0x000000081d227899 */ /* 0x000fe400080006ff */
[----:B------:R-:W-:Y:S01]  /*17a0*/  ULEA UR8, UR13, UR4, 0x3 ;  /* 0x000000040d087291 */ /* 0x000fe2000f8e18ff */
[----:B------:R-:W-:Y:S01]  /*17b0*/  LOP3.LUT R15, R15, UR9, RZ, 0x3c, !PT ;  /* 0x000000090f0f7c12 */ /* 0x000fe2000f8e3cff */
[----:B------:R-:W-:Y:S02]  /*17c0*/  UIADD3.X UR43, UPT, UPT, URZ, UR31, URZ, UP1, !UPT ;  /* 0x0000001fff2b7290 */ /* 0x000fe40008ffe4ff */
[----:B------:R-:W-:Y:S01]  /*17d0*/  UIADD3 UR32, UPT, UPT, UR24, 0x5200, URZ ;  /* 0x0000520018207890 */ /* 0x000fe2000fffe0ff */
[----:B-1----:R-:W-:Y:S01]  /*17e0*/  SHF.L.U32 R2, R15, 0x1f, RZ ;  /* 0x0000001f0f027819 */ /* 0x002fe200000006ff */
[----:B------:R-:W-:Y:S01]  /*17f0*/  UIADD3 UR26, UPT, UPT, UR34, 0x80, URZ ;  /* 0x00000080221a7890 */ /* 0x000fe2000fffe0ff */
[----:B------:R-:W-:Y:S02]  /*1800*/  UMOV UR40, 0x0 ;  /* 0x0000000000287882 */ /* 0x000fe40000000000 */
[----:B------:R1:W1:Y:S01]  /*1810*/  SYNCS.PHASECHK.TRANS64.TRYWAIT P0, [UR8+0x18], R2 ;  /* 0x00001802ff0075a7 */ /* 0x0002620008001108 */
[----:B------:R-:W-:Y:S01]  /*1820*/  UMOV UR41, 0x10000000 ;  /* 0x1000000000297882 */ /* 0x000fe20000000000 */
[----:B------:R-:W-:Y:S02]  /*1830*/  UIADD3 UR24, UPT, UPT, UR24, 0x9200, URZ ;  /* 0x0000920018187890 */ /* 0x000fe4000fffe0ff */
[----:B------:R1:W-:Y:S01]  /*1840*/  UTMALDG.3D [UR32], [UR42], desc[UR40] ;  /* 0x000028202a0075b4 */ /* 0x0003e20008011000 */
[----:B------:R-:W-:Y:S02]  /*1850*/  UIADD3 UR38, UP0, UPT, UR30, 0x180, URZ ;  /* 0x000001801e267890 */ /* 0x000fe4000ff1e0ff */
[----:B------:R-:W-:Y:S01]  /*1860*/  UIMAD UR5, UR6, 0x5000, UR4 ;  /* 0x00005000060578a4 */ /* 0x000fe2000f8e0204 */
[----:B------:R-:W-:Y:S01]  /*1870*/  UMOV UR25, UR33 ;  /* 0x0000002100197c82 */ /* 0x000fe20008000000 */
[----:B------:R-:W-:Y:S01]  /*1880*/  UMOV UR27, UR35 ;  /* 0x00000023001b7c82 */ /* 0x000fe20008000000 */
[----:B------:R-:W-:Y:S01]  /*1890*/  UMOV UR28, UR36 ;  /* 0x00000024001c7c82 */ /* 0x000fe20008000000 */
[----:B------:R-:W-:Y:S01]  /*18a0*/  UIADD3.X UR39, UPT, UPT, URZ, UR31, URZ, UP0, !UPT ;  /* 0x0000001fff277290 */ /* 0x000fe200087fe4ff */
[----:B------:R1:W-:Y:S01]  /*18b0*/  UTMALDG.3D [UR24], [UR42], desc[UR40] ;  /* 0x000028182a0075b4 */ /* 0x0003e20008011000 */
[----:B------:R-:W-:Y:S01]  /*18c0*/  UIADD3 UR16, UPT, UPT, UR5, 0x1d200, URZ ;  /* 0x0001d20005107890 */ /* 0x000fe2000fffe0ff */
[----:B------:R-:W-:Y:S01]  /*18d0*/  UMOV UR17, UR33 ;  /* 0x0000002100117c82 */ /* 0x000fe20008000000 */
[----:B------:R-:W-:Y:S01]  /*18e0*/  UMOV UR20, UR36 ;  /* 0x0000002400147c82 */ /* 0x000fe20008000000 */
[----:B------:R-:W-:Y:S01]  /*18f0*/  UMOV UR18, UR34 ;  /* 0x0000002200127c82 */ /* 0x000fe20008000000 */
[----:B------:R-:W-:Y:S01]  /*1900*/  UIADD3 UR8, UPT, UPT, UR5, 0x1fa00, URZ ;  /* 0x0001fa0005087890 */ /* 0x000fe2000fffe0ff */
[----:B------:R-:W-:Y:S01]  /*1910*/  UMOV UR11, UR19 ;  /* 0x00000013000b7c82 */ /* 0x000fe20008000000 */
[----:B------:R-:W-:Y:S03]  /*1920*/  UMOV UR12, UR36 ;  /* 0x00000024000c7c82 */ /* 0x000fe60008000000 */
[----:B------:R1:W-:Y:S01]  /*1930*/  UTMALDG.3D [UR16], [UR38], desc[UR40] ;  /* 0x00002810260075b4 */ /* 0x0003e20008011000 */
[----:B------:R-:W-:Y:S01]  /*1940*/  UIADD3 UR29, UPT, UPT, UR29, 0x1, URZ ;  /* 0x000000011d1d7890 */ /* 0x000fe2000fffe0ff */
[----:B------:R-:W-:Y:S01]  /*1950*/  UMOV UR9, UR33 ;  /* 0x0000002100097c82 */ /* 0x000fe20008000000 */
[----:B------:R-:W-:Y:S02]  /*1960*/  UMOV UR10, UR26 ;  /* 0x0000001a000a7c82 */ /* 0x000fe40008000000 */
[----:B------:R-:W-:Y:S01]  /*1970*/  UISETP.NE.AND UP0, UPT, UR29, UR7, UPT ;  /* 0x000000071d00728c */ /* 0x000fe2000bf05270 */
[----:B------:R-:W-:Y:S01]  /*1980*/  UMOV UR23, UR7 ;  /* 0x0000000700177c82 */ /* 0x000fe20008000000 */
[----:B------:R1:W-:Y:S01]  /*1990*/  UTMALDG.3D [UR8], [UR38], desc[UR40] ;  /* 0x00002808260075b4 */ /* 0x0003e20008011000 */
[----:B------:R-:W-:Y:S06]  /*19a0*/  UMOV UR6, UR13 ;  /* 0x0000000d00067c82 */ /* 0x000fec0008000000 */
[----:B------:R-:W-:Y:S05]  /*19b0*/  BRA.U UP0, `(.L_x_25) ;  /* 0xfffffffd00307547 */ /* 0x000fea000b83ffff */
.L_x_20:
[----:B------:R-:W-:Y:S01]  /*19c0*/  ULEA UR5, UR13, UR4, 0x3 ;  /* 0x000000040d057291 */ /* 0x000fe2000f8e18ff */
[----:B-1----:R-:W-:Y:S01]  /*19d0*/  SHF.L.U32 R2, R15, 0x1f, RZ ;  /* 0x0000001f0f027819 */ /* 0x002fe200000006ff */
[----:B------:R-:W-:Y:S01]  /*19e0*/  @!P1 SYNCS.ARRIVE.TRANS64.A1T0 RZ, [UR4+0x48], RZ ;  /* 0x000048ffffff99a7 */ /* 0x000fe20008100004 */
[----:B------:R-:W-:-:S06]  /*19f0*/  UISETP.GT.AND UP0, UPT, UR22, UR21, UPT ;  /* 0x000000151600728c */ /* 0x000fcc000bf04270 */
[----:B--2---:R1:W2:Y:S03]  /*1a00*/  SYNCS.PHASECHK.TRANS64.TRYWAIT P0, [UR5+0x18], R2 ;  /* 0x00001802ff0075a7 */ /* 0x0042a60008001105 */
[----:B------:R-:W-:Y:S05]  /*1a10*/  BRA.U !UP0, `(.L_x_26) ;  /* 0x0000000108d47547 */ /* 0x000fea000b800000 */
[----:B------:R-:W-:Y:S01]  /*1a20*/  UIADD3 UR29, UPT, UPT, UR14, UR23, URZ ;  /* 0x000000170e1d7290 */ /* 0x000fe2000fffe0ff */
[----:B------:R-:W-:-:S11]  /*1a30*/  UMOV UR6, UR13 ;  /* 0x0000000d00067c82 */ /* 0x000fd60008000000 */
.L_x_31:
[----:B--2---:R-:W-:Y:S01]  /*1a40*/  @!P5 MOV R3, 0xd000 ;  /* 0x0000d0000003d802 */ /* 0x004fe20000000f00 */
[----:B-1----:R-:W-:Y:S01]  /*1a50*/  ULEA UR33, UR6, UR4, 0x3 ;  /* 0x0000000406217291 */ /* 0x002fe2000f8e18ff */
[----:B--2---:R-:W-:Y:S11]  /*1a60*/  @P0 BRA `(.L_x_27) ;  /* 0x00000000000c0947 */ /* 0x004ff60003800000 */
[----:B------:R-:W-:Y:S04]  /*1a70*/  SHF.L.U32 R5, R15, 0x1f, RZ ;  /* 0x0000001f0f057819 */ /* 0x000fe800000006ff */
[----:B------:R-:W2:Y:S02]  /*1a80*/  SYNCS.PHASECHK.TRANS64.TRYWAIT P0, [UR33+0x18], R5 ;  /* 0x00001805ff0075a7 */ /* 0x000ea40008001121 */
[----:B--2---:R-:W-:Y:S05]  /*1a90*/  @!P0 BRA `(.L_x_28) ;  /* 0x0000005c002c8947 */ /* 0x004fea0003800000 */
.L_x_27:
[----:B------:R2:W-:Y:S01]  /*1aa0*/  @!P5 SYNCS.ARRIVE.TRANS64 RZ, [UR33], R3 ;  /* 0x00000003ffffd9a7 */ /* 0x0005e20008000021 */
[----:B------:R-:W-:Y:S04]  /*1ab0*/  BSSY.RECONVERGENT B0, `(.L_x_29) ;  /* 0x0000003000007945 */ /* 0x000fe80003800200 */
[----:B------:R-:W-:Y:S05]  /*1ac0*/  @P4 BRA `(.L_x_30) ;  /* 0x0000000000044947 */ /* 0x000fea0003800000 */
[----:B------:R-:W-:Y:S05]  /*1ad0*/  BPT.TRAP 0x1 ;  /* 0x000000040000795c */ /* 0x000fea0000300000 */
.L_x_30:
[----:B------:R-:W-:Y:S05]  /*1ae0*/  BSYNC.RECONVERGENT B0 ;  /* 0x0000000000007941 */ /* 0x000fea0003800200 */
.L_x_29:
        /* <DEDUP_REMOVED lines=12> */
[----:B------:R-:W-:Y:S01]  /*1bb0*/  UMOV UR40, 0x0 ;  /* 0x0000000000287882 */ /* 0x000fe20000000000 */
[----:B------:R-:W-:Y:S01]  /*1bc0*/  UMOV UR41, 0x10000000 ;  /* 0x1000000000297882 */ /* 0x000fe20000000000 */
[----:B------:R-:W-:Y:S01]  /*1bd0*/  UIADD3 UR26, UPT, UPT, UR34, 0x80, URZ ;  /* 0x00000080221a7890 */ /* 0x000fe2000fffe0ff */
[----:B------:R1:W1:Y:S01]  /*1be0*/  SYNCS.PHASECHK.TRANS64.TRYWAIT P0, [UR8+0x18], R2 ;  /* 0x00001802ff0075a7 */ /* 0x0002620008001108 */
[----:B------:R-:W-:Y:S02]  /*1bf0*/  UIADD3 UR24, UPT, UPT, UR24, 0x9200, URZ ;  /* 0x0000920018187890 */ /* 0x000fe4000fffe0ff */
[----:B------:R-:W-:Y:S01]  /*1c00*/  UIADD3 UR38, UP0, UPT, UR30, 0x180, URZ ;  /* 0x000001801e267890 */ /* 0x000fe2000ff1e0ff */
[----:B------:R1:W-:Y:S01]  /*1c10*/  UTMALDG.3D [UR32], [UR42], desc[UR40] ;  /* 0x000028202a0075b4 */ /* 0x0003e20008011000 */
        /* <DEDUP_REMOVED lines=14> */
[----:B------:R-:W-:Y:S01]  /*1d00*/  UMOV UR9, UR33 ;  /* 0x0000002100097c82 */ /* 0x000fe20008000000 */
[----:B------:R-:W-:Y:S01]  /*1d10*/  UMOV UR10, UR26 ;  /* 0x0000001a000a7c82 */ /* 0x000fe20008000000 */
[----:B------:R-:W-:Y:S01]  /*1d20*/  UIADD3 UR23, UPT, UPT, UR23, 0x1, URZ ;  /* 0x0000000117177890 */ /* 0x000fe2000fffe0ff */
[----:B------:R-:W-:Y:S03]  /*1d30*/  UMOV UR6, UR13 ;  /* 0x0000000d00067c82 */ /* 0x000fe60008000000 */
[----:B------:R-:W-:Y:S01]  /*1d40*/  UISETP.NE.AND UP0, UPT, UR23, UR29, UPT ;  /* 0x0000001d1700728c */ /* 0x000fe2000bf05270 */
[----:B------:R1:W-:Y:S08]  /*1d50*/  UTMALDG.3D [UR8], [UR38], desc[UR40] ;  /* 0x00002808260075b4 */ /* 0x0003f00008011000 */
[----:B------:R-:W-:Y:S05]  /*1d60*/  BRA.U UP0, `(.L_x_31) ;  /* 0xfffffffd00347547 */ /* 0x000fea000b83ffff */
.L_x_26:
[C---:B-1----:R-:W-:Y:S01]  /*1d70*/  LEA R2, R14.reuse, UR4, 0x3 ;  /* 0x000000040e027c11 */ /* 0x042fe2000f8e18ff */
[----:B------:R-:W-:Y:S01]  /*1d80*/  NOP ;  /* 0x0000000000007918 */ /* 0x000fe20000000000 */
[----:B--2---:R-:W-:Y:S02]  /*1d90*/  SHF.L.U32 R3, R13, 0x1f, RZ ;  /* 0x0000001f0d037819 */ /* 0x004fe400000006ff */
[----:B------:R-:W-:Y:S02]  /*1da0*/  LEA R4, R14, UR4, 0x4 ;  /* 0x000000040e047c11 */ /* 0x000fe4000f8e20ff */
[----:B------:R-:W1:Y:S02]  /*1db0*/  SYNCS.PHASECHK.TRANS64.TRYWAIT P0, [R2+URZ+0x50], R3 ;  /* 0x00005003020075a7 */ /* 0x000e6400080011ff */
[----:B-1----:R-:W-:Y:S05]  /*1dc0*/  @!P0 BRA `(.L_x_32) ;  /* 0x0000005800788947 */ /* 0x002fea0003800000 */
.L_x_96:
[----:B------:R-:W2:Y:S01]  /*1dd0*/  LDS.128 R4, [R4+0xe0] ;  /* 0x0000e00004047984 */ /* 0x000ea20000000c00 */
[----:B---3--:R-:W-:Y:S01]  /*1de0*/  ISETP.GE.AND P0, PT, R92, 0x1, PT ;  /* 0x000000015c00780c */ /* 0x008fe20003f06270 */
[----:B-1----:R-:W-:Y:S01]  /*1df0*/  VIADD R2, R2, 0x60 ;  /* 0x0000006002027836 */ /* 0x002fe20000000000 */
[----:B------:R-:W-:Y:S01]  /*1e00*/  @!PT LDS RZ, [RZ] ;  /* 0x00000000fffff984 */ /* 0x000fe20000000800 */
[----:B------:R-:W-:Y:S01]  /*1e10*/  @!PT LDS RZ, [RZ] ;  /* 0x00000000fffff984 */ /* 0x000fe20000000800 */
[----:B------:R-:W-:Y:S01]  /*1e20*/  @!PT LDS RZ, [RZ] ;  /* 0x00000000fffff984 */ /* 0x000fe20000000800 */
[----:B------:R-:W-:Y:S01]  /*1e30*/  @!PT LDS RZ, [RZ] ;  /* 0x00000000fffff984 */ /* 0x000fe20000000800 */
[----:B------:R1:W-:Y:S06]  /*1e40*/  MEMBAR.ALL.CTA ;  /* 0x0000000000007992 */ /* 0x0003ec0000008000 */
[----:B-1----:R-:W1:Y:S01]  /*1e50*/  FENCE.VIEW.ASYNC.S ;  /* 0x00000000000073c6 */ /* 0x002e620000000000 */
[----:B------:R-:W-:-:S04]  /*1e60*/  PRMT R2, RZ, 0x654, R2 ;  /* 0x00000654ff027816 */ /* 0x000fc80000000002 */
[----:B-1----:R1:W-:Y:S01]  /*1e70*/  SYNCS.ARRIVE.TRANS64.RED.A1T0 RZ, [R2+URZ], RZ ;  /* 0x000000ff02ff79a7 */ /* 0x0023e200081004ff */
[----:B--2---:R-:W-:-:S13]  /*1e80*/  LOP3.LUT P2, RZ, R6, 0x1, RZ, 0xc0, !PT ;  /* 0x0000000106ff7812 */ /* 0x004fda000784c0ff */
[----:B------:R-:W-:Y:S01]  /*1e90*/  @P2 SHF.R.U32.HI R3, RZ, 0x10, R5 ;  /* 0x00000010ff032819 */ /* 0x000fe20000011605 */
[----:B------:R-:W-:Y:S01]  /*1ea0*/  VOTEU.ANY UP0, P2 ;  /* 0x0000000000ff7886 */ /* 0x000fe20001000100 */
[----:B------:R-:W-:Y:S02]  /*1eb0*/  @P2 MOV R11, R4 ;  /* 0x00000004000b2202 */ /* 0x000fe40000000f00 */
[----:B------:R-:W-:Y:S02]  /*1ec0*/  @P2 R2UR.BROADCAST UR5, R3 ;  /* 0x00000000030522ca */ /* 0x000fe400008e0000 */
[----:B------:R-:W-:-:S11]  /*1ed0*/  @P2 LOP3.LUT R0, R5, 0xffff, RZ, 0xc0, !PT ;  /* 0x0000ffff05002812 */ /* 0x000fd600078ec0ff */
[----:B------:R-:W-:Y:S01]  /*1ee0*/  @UP0 UMOV UR36, UR5 ;  /* 0x0000000500240c82 */ /* 0x000fe20008000000 */
[----:B-1----:R-:W-:Y:S05]  /*1ef0*/  @!P0 BRA `(.L_x_33) ;  /* 0x0000000000b88947 */ /* 0x002fea0003800000 */
[----:B------:R-:W4:Y:S01]  /*1f00*/  LDC.64 R4, c[0x0][0xb18] ;  /* 0x0002c600ff047b82 */ /* 0x000f220000000a00 */
[----:B------:R-:W-:-:S07]  /*1f10*/  ISETP.NE.AND P3, PT, R92, 0x1, PT ;  /* 0x000000015c00780c */ /* 0x000fce0003f65270 */
[----:B------:R-:W1:Y:S08]  /*1f20*/  LDC.64 R6, c[0x0][0xb10] ;  /* 0x0002c400ff067b82 */ /* 0x000e700000000a00 */
[----:B------:R-:W2:Y:S08]  /*1f30*/  LDC R16, c[0x0][0xb20] ;  /* 0x0002c800ff107b82 */ /* 0x000eb00000000800 */
[----:B------:R-:W3:Y:S01]  /*1f40*/  LDC R18, c[0x0][0xb0c] ;  /* 0x0002c300ff127b82 */ /* 0x000ee20000000800 */
[----:B----4-:R-:W-:Y:S01]  /*1f50*/  IMAD.HI.U32 R17, R8, R5, RZ ;  /* 0x0000000508117227 */ /* 0x010fe200078e00ff */
[----:B------:R-:W-:-:S03]  /*1f60*/  ISETP.NE.AND P0, PT, R4, 0x1, PT ;  /* 0x000000010400780c */ /* 0x000fc60003f05270 */
[----:B------:R-:W-:-:S03]  /*1f70*/  IMAD.HI.U32 R5, R0, R5, RZ ;  /* 0x0000000500057227 */ /* 0x000fc600078e00ff */
[----:B------:R-:W4:Y:S01]  /*1f80*/  LDC.64 R2, c[0x0][0xb28] ;  /* 0x0002ca00ff027b82 */ /* 0x000f220000000a00 */
[----:B-1----:R-:W-:-:S04]  /*1f90*/  IMAD.HI.U32 R20, R9, R6, RZ ;  /* 0x0000000609147227 */ /* 0x002fc800078e00ff */
[----:B------:R-:W-:Y:S01]  /*1fa0*/  IMAD.HI.U32 R22, R11, R6, RZ ;  /* 0x000000060b167227 */ /* 0x000fe200078e00ff */
[----:B------:R-:W-:Y:S02]  /*1fb0*/  SHF.R.U32.HI R20, RZ, R7, R20 ;  /* 0x00000007ff147219 */ /* 0x000fe40000011614 */
[-C--:B--2---:R-:W-:Y:S02]  /*1fc0*/  SHF.R.U32.HI R17, RZ, R16.reuse, R17 ;  /* 0x00000010ff117219 */ /* 0x084fe40000011611 */
[----:B------:R-:W-:Y:S02]  /*1fd0*/  SHF.R.U32.HI R5, RZ, R16, R5 ;  /* 0x00000010ff057219 */ /* 0x000fe40000011605 */
[----:B------:R-:W-:Y:S02]  /*1fe0*/  SEL R17, R8, R17, !P0 ;  /* 0x0000001108117207 */ /* 0x000fe40004000000 */
[----:B------:R-:W-:Y:S02]  /*1ff0*/  SHF.R.U32.HI R22, RZ, R7, R22 ;  /* 0x00000007ff167219 */ /* 0x000fe40000011616 */
[----:B---3--:R-:W-:-:S02]  /*2000*/  ISETP.NE.AND P1, PT, R18, 0x1, PT ;  /* 0x000000011200780c */ /* 0x008fc40003f25270 */
[----:B------:R-:W-:Y:S02]  /*2010*/  SEL R5, R0, R5, !P0 ;  /* 0x0000000500057207 */ /* 0x000fe40004000000 */
[----:B------:R-:W-:Y:S02]  /*2020*/  SEL R19, R9, R20, !P1 ;  /* 0x0000001409137207 */ /* 0x000fe40004800000 */
[----:B------:R-:W-:Y:S01]  /*2030*/  SEL R7, R11, R22, !P1 ;  /* 0x000000160b077207 */ /* 0x000fe20004800000 */
[----:B----4-:R-:W-:-:S04]  /*2040*/  IMAD.HI.U32 R20, R17, R2, RZ ;  /* 0x0000000211147227 */ /* 0x010fc800078e00ff */
[----:B------:R-:W-:Y:S01]  /*2050*/  IMAD.HI.U32 R6, R19, R2, RZ ;  /* 0x0000000213067227 */ /* 0x000fe200078e00ff */
[----:B------:R-:W-:-:S04]  /*2060*/  @P3 SHF.R.U32.HI R17, RZ, R3, R20 ;  /* 0x00000003ff113219 */ /* 0x000fc80000011614 */
[----:B------:R-:W-:Y:S01]  /*2070*/  @P3 SHF.R.U32.HI R19, RZ, R3, R6 ;  /* 0x00000003ff133219 */ /* 0x000fe20000011606 */
[----:B------:R-:W-:-:S04]  /*2080*/  IMAD R17, R92, R17, RZ ;  /* 0x000000115c117224 */ /* 0x000fc800078e02ff */
[----:B------:R-:W-:Y:S01]  /*2090*/  IMAD R6, R92, R19, RZ ;  /* 0x000000135c067224 */ /* 0x000fe200078e02ff */
[C---:B------:R-:W-:Y:S02]  /*20a0*/  ISETP.GE.AND P0, PT, R5.reuse, R17, PT ;  /* 0x000000110500720c */ /* 0x040fe40003f06270 */
[----:B------:R-:W-:Y:S02]  /*20b0*/  IADD3 R17, PT, PT, -R5, RZ, RZ ;  /* 0x000000ff05117210 */ /* 0x000fe40007ffe1ff */
[----:B------:R-:W-:Y:S01]  /*20c0*/  ISETP.GE.OR P0, PT, R7, R6, P0 ;  /* 0x000000060700720c */ /* 0x000fe20000706670 */
[----:B------:R-:W-:-:S04]  /*20d0*/  IMAD.HI.U32 R6, R5, R2, RZ ;  /* 0x0000000205067227 */ /* 0x000fc800078e00ff */
[----:B------:R-:W-:Y:S01]  /*20e0*/  IMAD R0, R4, R17, R0 ;  /* 0x0000001104007224 */ /* 0x000fe200078e0200 */
[----:B------:R-:W-:-:S04]  /*20f0*/  SHF.R.U32.HI R6, RZ, R3, R6 ;  /* 0x00000003ff067219 */ /* 0x000fc80000011606 */
[----:B------:R-:W-:-:S03]  /*2100*/  SEL R6, R5, R6, !P3 ;  /* 0x0000000605067207 */ /* 0x000fc60005800000 */
[----:B------:R-:W-:-:S04]  /*2110*/  @!P0 IMAD.HI.U32 R16, R7, R2, RZ ;  /* 0x0000000207108227 */ /* 0x000fc800078e00ff */
[----:B------:R-:W-:Y:S01]  /*2120*/  IMAD.MOV R2, RZ, RZ, -R6 ;  /* 0x000000ffff027224 */ /* 0x000fe200078e0a06 */
[----:B------:R-:W-:-:S03]  /*2130*/  @!P0 SHF.R.U32.HI R16, RZ, R3, R16 ;  /* 0x00000003ff108219 */ /* 0x000fc60000011610 */
[----:B------:R-:W-:Y:S01]  /*2140*/  IMAD R2, R92, R2, R5 ;  /* 0x000000025c027224 */ /* 0x000fe200078e0205 */
[----:B------:R-:W-:-:S05]  /*2150*/  @!P0 SEL R3, R7, R16, !P3 ;  /* 0x0000001007038207 */ /* 0x000fca0005800000 */
[--C-:B------:R-:W-:Y:S02]  /*2160*/  @!P0 IMAD.IADD R6, R6, 0x1, -R3.reuse ;  /* 0x0000000106068824 */ /* 0x100fe400078e0a03 */
[----:B------:R-:W-:Y:S01]  /*2170*/  @!P0 IMAD R3, R2, R19, R3 ;  /* 0x0000001302038224 */ /* 0x000fe200078e0203 */
[----:B------:R-:W-:Y:S01]  /*2180*/  IADD3 R2, PT, PT, -R7, RZ, RZ ;  /* 0x000000ff07027210 */ /* 0x000fe20007ffe1ff */
[----:B------:R-:W-:Y:S02]  /*2190*/  @!P0 IMAD R5, R92, R6, R7 ;  /* 0x000000065c058224 */ /* 0x000fe400078e0207 */
[----:B------:R-:W-:Y:S02]  /*21a0*/  @!P0 IMAD.MOV.U32 R7, RZ, RZ, R3 ;  /* 0x000000ffff078224 */ /* 0x000fe400078e0003 */
[----:B------:R-:W-:Y:S02]  /*21b0*/  IMAD R2, R18, R2, R11 ;  /* 0x0000000212027224 */ /* 0x000fe400078e020b */
[----:B------:R-:W-:-:S02]  /*21c0*/  IMAD R0, R5, R4, R0 ;  /* 0x0000000405007224 */ /* 0x000fc400078e0200 */
[----:B------:R-:W-:Y:S02]  /*21d0*/  IMAD R11, R7, R18, R2 ;  /* 0x00000012070b7224 */ /* 0x000fe400078e0202 */
.L_x_33:
[----:B------:R-:W1:Y:S02]  /*21e0*/  LDCU UR5, c[0x0][0xb30] ;  /* 0x00016600ff0577ac */ /* 0x000e640008000800 */
[----:B-1----:R-:W-:-:S09]  /*21f0*/  UISETP.NE.AND UP0, UPT, UR5, 0x1, UPT ;  /* 0x000000010500788c */ /* 0x002fd2000bf05270 */
[----:B------:R-:W-:Y:S05]  /*2200*/  BRA.U UP0, `(.L_x_34) ;  /* 0x0000000100407547 */ /* 0x000fea000b800000 */
[----:B------:R-:W1:Y:S08]  /*2210*/  LDC.64 R4, c[0x0][0xb10] ;  /* 0x0002c400ff047b82 */ /* 0x000e700000000a00 */
[----:B------:R-:W2:Y:S08]  /*2220*/  LDC.64 R2, c[0x0][0xb18] ;  /* 0x0002c600ff027b82 */ /* 0x000eb00000000a00 */
[----:B------:R-:W3:Y:S08]  /*2230*/  LDC R6, c[0x0][0xb20] ;  /* 0x0002c800ff067b82 */ /* 0x000ef00000000800 */
[----:B------:R-:W4:Y:S01]  /*2240*/  LDC R16, c[0x0][0xb0c] ;  /* 0x0002c300ff107b82 */ /* 0x000f220000000800 */
[----:B-1----:R-:W-:-:S05]  /*2250*/  IMAD.HI.U32 R4, R11, R4, RZ ;  /* 0x000000040b047227 */ /* 0x002fca00078e00ff */
[----:B------:R-:W-:Y:S01]  /*2260*/  SHF.R.U32.HI R4, RZ, R5, R4 ;  /* 0x00000005ff047219 */ /* 0x000fe20000011604 */
[----:B--2---:R-:W-:Y:S01]  /*2270*/  IMAD.HI.U32 R3, R0, R3, RZ ;  /* 0x0000000300037227 */ /* 0x004fe200078e00ff */
[----:B------:R-:W-:-:S04]  /*2280*/  ISETP.NE.AND P0, PT, R2, 0x1, PT ;  /* 0x000000010200780c */ /* 0x000fc80003f05270 */
[----:B---3--:R-:W-:-:S04]  /*2290*/  SHF.R.U32.HI R3, RZ, R6, R3 ;  /* 0x00000006ff037219 */ /* 0x008fc80000011603 */
[----:B------:R-:W-:Y:S02]  /*22a0*/  SEL R3, R0, R3, !P0 ;  /* 0x0000000300037207 */ /* 0x000fe40004000000 */
[----:B----4-:R-:W-:-:S04]  /*22b0*/  ISETP.NE.AND P1, PT, R16, 0x1, PT ;  /* 0x000000011000780c */ /* 0x010fc80003f25270 */
[----:B------:R-:W-:-:S05]  /*22c0*/  SEL R4, R11, R4, !P1 ;  /* 0x000000040b047207 */ /* 0x000fca0004800000 */
[----:B------:R-:W-:Y:S02]  /*22d0*/  IMAD.IADD R5, R3, 0x1, -R4 ;  /* 0x0000000103057824 */ /* 0x000fe400078e0a04 */
[----:B------:R-:W-:Y:S02]  /*22e0*/  IMAD.IADD R3, R4, 0x1, -R3 ;  /* 0x0000000104037824 */ /* 0x000fe400078e0a03 */
[----:B------:R-:W-:Y:S02]  /*22f0*/  IMAD R11, R5, R16, R11 ;  /* 0x00000010050b7224 */ /* 0x000fe400078e020b */
[----:B------:R-:W-:-:S07]  /*2300*/  IMAD R0, R3, R2, R0 ;  /* 0x0000000203007224 */ /* 0x000fce00078e0200 */
.L_x_34:
[----:B------:R-:W-:Y:S01]  /*2310*/  VIADD R14, R14, 0x1 ;  /* 0x000000010e0e7836 */ /* 0x000fe20000000000 */
[----:B------:R-:W-:Y:S01]  /*2320*/  PLOP3.LUT P1, PT, PT, PT, PT, 0x80, 0x8 ;  /* 0x000000000008781c */ /* 0x000fe20003f2f070 */
[----:B------:R-:W-:Y:S02]  /*2330*/  IMAD.IADD R201, R11, 0x1, R190 ;  /* 0x000000010bc97824 */ /* 0x000fe400078e02be */
[----:B------:R-:W-:Y:S01]  /*2340*/  IMAD.IADD R191, R0, 0x1, R179 ;  /* 0x0000000100bf7824 */ /* 0x000fe200078e02b3 */
[----:B------:R-:W-:-:S04]  /*2350*/  ISETP.NE.AND P0, PT, R14, 0x2, PT ;  /* 0x000000020e00780c */ /* 0x000fc80003f05270 */
[----:B------:R-:W-:Y:S02]  /*2360*/  SEL R2, RZ, 0x1, P0 ;  /* 0x00000001ff027807 */ /* 0x000fe40000000000 */
[----:B------:R-:W-:Y:S02]  /*2370*/  SEL R14, R14, RZ, P0 ;  /* 0x000000ff0e0e7207 */ /* 0x000fe40000000000 */
[----:B------:R-:W-:Y:S01]  /*2380*/  LOP3.LUT R13, R13, R2, RZ, 0x3c, !PT ;  /* 0x000000020d0d7212 */ /* 0x000fe200078e3cff */
[----:B------:R-:W-:Y:S06]  /*2390*/  @P2 BRA `(.L_x_35) ;  /* 0xfffffff000402947 */ /* 0x000fec000383ffff */
[----:B------:R-:W-:Y:S01]  /*23a0*/  UIADD3 UR4, UPT, UPT, UR4, 0x18, URZ ;  /* 0x0000001804047890 */ /* 0x000fe2000fffe0ff */
[----:B------:R-:W-:-:S03]  /*23b0*/  SHF.L.U32 R3, R15, 0x1f, RZ ;  /* 0x0000001f0f037819 */ /* 0x000fc600000006ff */
[----:B------:R-:W-:-:S09]  /*23c0*/  ULEA UR5, UR13, UR4, 0x3 ;  /* 0x000000040d057291 */ /* 0x000fd2000f8e18ff */
[----:B------:R-:W1:Y:S02]  /*23d0*/  SYNCS.PHASECHK.TRANS64.TRYWAIT P0, [UR5], R3 ;  /* 0x00000003ff0075a7 */ /* 0x000e640008001105 */
[----:B-1----:R-:W-:Y:S05]  /*23e0*/  @!P0 BRA `(.L_x_36) ;  /* 0x0000005400048947 */ /* 0x002fea0003800000 */
.L_x_98:
[----:B------:R-:W-:-:S04]  /*23f0*/  UIADD3 UR6, UPT, UPT, UR13, 0x1, URZ ;  /* 0x000000010d067890 */ /* 0x000fc8000fffe0ff */
[----:B------:R-:W-:-:S04]  /*2400*/  UISETP.NE.AND UP0, UPT, UR6, 0x3, UPT ;  /* 0x000000030600788c */ /* 0x000fc8000bf05270 */
[----:B------:R-:W-:Y:S02]  /*2410*/  USEL UR7, URZ, 0x1, UP0 ;  /* 0x00000001ff077887 */ /* 0x000fe40008000000 */
[----:B------:R-:W-:-:S04]  /*2420*/  USEL UR6, UR6, URZ, UP0 ;  /* 0x000000ff06067287 */ /* 0x000fc80008000000 */
[----:B------:R-:W-:Y:S01]  /*2430*/  ULEA UR5, UR6, UR4, 0x3 ;  /* 0x0000000406057291 */ /* 0x000fe2000f8e18ff */
[----:B------:R-:W-:-:S04]  /*2440*/  LOP3.LUT R15, R15, UR7, RZ, 0x3c, !PT ;  /* 0x000000070f0f7c12 */ /* 0x000fc8000f8e3cff */
[----:B-1----:R-:W-:-:S04]  /*2450*/  SHF.L.U32 R3, R15, 0x1f, RZ ;  /* 0x0000001f0f037819 */ /* 0x002fc800000006ff */
[----:B------:R-:W1:Y:S02]  /*2460*/  SYNCS.PHASECHK.TRANS64.TRYWAIT P0, [UR5], R3 ;  /* 0x00000003ff0075a7 */ /* 0x000e640008001105 */
[----:B-1----:R-:W-:Y:S05]  /*2470*/  @!P0 BRA `(.L_x_37) ;  /* 0x0000005000f88947 */ /* 0x002fea0003800000 */
.L_x_100:
[----:B------:R-:W-:-:S04]  /*2480*/  UIADD3 UR6, UPT, UPT, UR6, 0x1, URZ ;  /* 0x0000000106067890 */ /* 0x000fc8000fffe0ff */
[----:B------:R-:W-:-:S04]  /*2490*/  UISETP.NE.AND UP0, UPT, UR6, 0x3, UPT ;  /* 0x000000030600788c */ /* 0x000fc8000bf05270 */
[----:B------:R-:W-:Y:S02]  /*24a0*/  USEL UR5, URZ, 0x1, UP0 ;  /* 0x00000001ff057887 */ /* 0x000fe40008000000 */
[----:B------:R-:W-:-:S04]  /*24b0*/  USEL UR6, UR6, URZ, UP0 ;  /* 0x000000ff06067287 */ /* 0x000fc80008000000 */
[----:B------:R-:W-:Y:S01]  /*24c0*/  ULEA UR6, UR6, UR4, 0x3 ;  /* 0x0000000406067291 */ /* 0x000fe2000f8e18ff */
[----:B-1----:R-:W-:-:S04]  /*24d0*/  LOP3.LUT R3, R15, UR5, RZ, 0x3c, !PT ;  /* 0x000000050f037c12 */ /* 0x002fc8000f8e3cff */
[----:B------:R-:W-:Y:S01]  /*24e0*/  SHF.L.U32 R3, R3, 0x1f, RZ ;  /* 0x0000001f03037819 */ /* 0x000fe200000006ff */
[----:B------:R-:W-:-:S07]  /*24f0*/  IMAD.U32 R0, RZ, RZ, UR6 ;  /* 0x00000006ff007e24 */ /* 0x000fce000f8e00ff */
.L_x_38:
[----:B-1----:R1:W2:Y:S02]  /*2500*/  SYNCS.PHASECHK.TRANS64.TRYWAIT P0, [R0+URZ], R3 ;  /* 0x00000003000075a7 */ /* 0x0022a400080011ff */
[----:B--2---:R-:W-:Y:S05]  /*2510*/  @!P0 NANOSLEEP.SYNCS 0x989680 ;  /* 0x009896800000895d */ /* 0x004fea0003900000 */
[----:B------:R-:W2:Y:S02]  /*2520*/  @!P0 SYNCS.PHASECHK.TRANS64 P0, [R0+URZ], R3 ;  /* 0x00000003000085a7 */ /* 0x000ea400080010ff */
[----:B--2---:R-:W-:Y:S05]  /*2530*/  @P0 EXIT ;  /* 0x000000000000094d */ /* 0x004fea0003800000 */
[----:B------:R-:W-:Y:S05]  /*2540*/  BRA `(.L_x_38) ;  /* 0xfffffffc00ec7947 */ /* 0x000fea000383ffff */
.L_x_17:
[----:B------:R-:W-:-:S04]  /*2550*/  UISETP.NE.AND UP1, UPT, UR37, URZ, UPT ;  /* 0x000000ff2500728c */ /* 0x000fc8000bf25270 */
[----:B------:R-:W-:-:S09]  /*2560*/  UISETP.NE.OR UP1, UPT, UR8, 0x1, UP1 ;  /* 0x000000010800788c */ /* 0x000fd20008f25670 */
[----:B------:R-:W-:Y:S05]  /*2570*/  BRA.U UP1, `(.L_x_39) ;  /* 0x0000000501487547 */ /* 0x000fea000b800000 */
[----:B------:R-:W-:Y:S01]  /*2580*/  ISETP.NE.AND P2, PT, R0, RZ, PT ;  /* 0x000000ff0000720c */ /* 0x000fe20003f45270 */
[----:B------:R-:W-:Y:S01]  /*2590*/  IMAD.MOV.U32 R12, RZ, RZ, 0x1 ;  /* 0x00000001ff0c7424 */ /* 0x000fe200078e00ff */
[----:B------:R-:W-:Y:S02]  /*25a0*/  CS2R R10, SRZ ;  /* 0x00000000000a7805 */ /* 0x000fe4000001ff00 */
[----:B------:R-:W-:Y:S01]  /*25b0*/  CS2R R8, SRZ ;  /* 0x0000000000087805 */ /* 0x000fe2000001ff00 */
[----:B------:R-:W-:Y:S01]  /*25c0*/  UMOV UR4, 0x400 ;  /* 0x0000040000047882 */ /* 0x000fe20000000000 */
[----:B------:R-:W-:Y:S01]  /*25d0*/  UMOV UR6, URZ ;  /* 0x000000ff00067c82 */ /* 0x000fe20008000000 */
[----:B------:R-:W-:-:S12]  /*25e0*/  ULEA UR37, UR37, UR4, 0x18 ;  /* 0x0000000425257291 */ /* 0x000fd8000f8ec0ff */
.L_x_43:
[----:B------:R-:W-:Y:S02]  /*25f0*/  LEA R2, R8, UR37, 0x3 ;  /* 0x0000002508027c11 */ /* 0x000fe4000f8e18ff */
[----:B------:R-:W-:-:S03]  /*2600*/  SHF.L.U32 R5, R9, 0x1f, RZ ;  /* 0x0000001f09057819 */ /* 0x000fc600000006ff */
[----:B------:R-:W-:Y:S01]  /*2610*/  VIADD R4, R2, 0xc0 ;  /* 0x000000c002047836 */ /* 0x000fe20000000000 */
[----:B------:R-:W1:Y:S02]  /*2620*/  SYNCS.PHASECHK.TRANS64.TRYWAIT P0, [R2+URZ+0xb0], R5 ;  /* 0x0000b005020075a7 */ /* 0x000e6400080011ff */
[----:B-1----:R-:W-:Y:S05]  /*2630*/  @!P0 BRA `(.L_x_40) ;  /* 0x0000005000a08947 */ /* 0x002fea0003800000 */
.L_x_101:
[----:B------:R-:W-:Y:S01]  /*2640*/  ULEA UR5, UR6, UR37, 0x3 ;  /* 0x0000002506057291 */ /* 0x000fe2000f8e18ff */
[----:B------:R-:W-:Y:S02]  /*2650*/  PRMT R4, RZ, 0x654, R4 ;  /* 0x00000654ff047816 */ /* 0x000fe40000000004 */
[----:B-1----:R-:W-:Y:S01]  /*2660*/  SHF.L.U32 R5, R12, 0x1f, RZ ;  /* 0x0000001f0c057819 */ /* 0x002fe200000006ff */
[----:B------:R-:W-:Y:S01]  /*2670*/  UIADD3 UR4, UPT, UPT, UR5, 0x50, URZ ;  /* 0x0000005005047890 */ /* 0x000fe2000fffe0ff */
[----:B------:R1:W-:Y:S05]  /*2680*/  SYNCS.ARRIVE.TRANS64.RED.A1T0 RZ, [R4+URZ], RZ ;  /* 0x000000ff04ff79a7 */ /* 0x0003ea00081004ff */
[----:B------:R-:W-:Y:S01]  /*2690*/  IMAD.U32 R7, RZ, RZ, UR4 ;  /* 0x00000004ff077e24 */ /* 0x000fe2000f8e00ff */
[----:B------:R-:W2:Y:S04]  /*26a0*/  SYNCS.PHASECHK.TRANS64.TRYWAIT P0, [UR5+0x60], R5 ;  /* 0x00006005ff0075a7 */ /* 0x000ea80008001105 */
[----:B------:R-:W-:Y:S01]  /*26b0*/  PRMT R6, R0, 0x654, R7 ;  /* 0x0000065400067816 */ /* 0x000fe20000000007 */
[----:B-1----:R-:W-:Y:S01]  /*26c0*/  @!P2 IMAD.MOV.U32 R4, RZ, RZ, 0x10 ;  /* 0x00000010ff04a424 */ /* 0x002fe200078e00ff */
[----:B--2---:R-:W-:Y:S06]  /*26d0*/  @!P0 BRA `(.L_x_41) ;  /* 0x00000050008c8947 */ /* 0x004fec0003800000 */
.L_x_103:
[----:B------:R-:W-:Y:S01]  /*26e0*/  ULEA UR4, UR6, UR37, 0x4 ;  /* 0x0000002506047291 */ /* 0x000fe2000f8e20ff */
[----:B------:R-:W-:Y:S01]  /*26f0*/  SEL R3, R6, R3, !P2 ;  /* 0x0000000306037207 */ /* 0x000fe20005000000 */
[----:B------:R-:W-:Y:S01]  /*2700*/  UIADD3 UR5, UPT, UPT, UR5, 0x50, URZ ;  /* 0x0000005005057890 */ /* 0x000fe2000fffe0ff */
[----:B-1----:R-:W-:Y:S01]  /*2710*/  LEA R2, R11, UR37, 0x3 ;  /* 0x000000250b027c11 */ /* 0x002fe2000f8e18ff */
[----:B------:R-:W-:Y:S01]  /*2720*/  UIADD3 UR4, UPT, UPT, UR4, 0xe0, URZ ;  /* 0x000000e004047890 */ /* 0x000fe2000fffe0ff */
[----:B------:R-:W-:Y:S01]  /*2730*/  SHF.L.U32 R5, R10, 0x1f, RZ ;  /* 0x0000001f0a057819 */ /* 0x000fe200000006ff */
[----:B------:R1:W-:Y:S01]  /*2740*/  @!P2 SYNCS.ARRIVE.TRANS64.RED RZ, [R3+URZ], R4 ;  /* 0x0000000403ffa9a7 */ /* 0x0003e200080004ff */
[----:B------:R-:W-:Y:S01]  /*2750*/  UIADD3 UR6, UPT, UPT, UR6, 0x1, URZ ;  /* 0x0000000106067890 */ /* 0x000fe2000fffe0ff */
[----:B------:R-:W-:-:S03]  /*2760*/  VIADD R8, R8, 0x1 ;  /* 0x0000000108087836 */ /* 0x000fc60000000000 */
[----:B------:R-:W-:Y:S02]  /*2770*/  UISETP.NE.AND UP0, UPT, UR6, 0x2, UPT ;  /* 0x000000020600788c */ /* 0x000fe4000bf05270 */
[----:B------:R-:W-:Y:S06]  /*2780*/  UGETNEXTWORKID.BROADCAST [UR4], [UR5] ;  /* 0x00000000040073ca */ /* 0x000fec0008000100 */
[----:B------:R-:W-:Y:S01]  /*2790*/  USEL UR4, URZ, 0x1, UP0 ;  /* 0x00000001ff047887 */ /* 0x000fe20008000000 */
[----:B------:R-:W-:Y:S01]  /*27a0*/  ISETP.NE.AND P0, PT, R8, 0x2, PT ;  /* 0x000000020800780c */ /* 0x000fe20003f05270 */
[----:B------:R-:W-:Y:S01]  /*27b0*/  USEL UR6, UR6, URZ, UP0 ;  /* 0x000000ff06067287 */ /* 0x000fe20008000000 */
[----:B------:R-:W2:Y:S03]  /*27c0*/  SYNCS.PHASECHK.TRANS64.TRYWAIT P1, [R2+URZ+0x50], R5 ;  /* 0x00005005020075a7 */ /* 0x000ea600080211ff */
[----:B------:R-:W-:Y:S01]  /*27d0*/  LOP3.LUT R12, R12, UR4, RZ, 0x3c, !PT ;  /* 0x000000040c0c7c12 */ /* 0x000fe2000f8e3cff */
[----:B-12---:R-:W-:Y:S07]  /*27e0*/  @!P1 BRA `(.L_x_42) ;  /* 0x0000005000609947 */ /* 0x006fee0003800000 */
.L_x_104:
[C---:B------:R-:W-:Y:S01]  /*27f0*/  LEA R4, R11.reuse, UR37, 0x4 ;  /* 0x000000250b047c11 */ /* 0x040fe2000f8e20ff */
[----:B-1----:R-:W-:Y:S01]  /*2800*/  VIADD R2, R2, 0x60 ;  /* 0x0000006002027836 */ /* 0x002fe20000000000 */
[----:B------:R-:W-:Y:S01]  /*2810*/  SEL R8, R8, RZ, P0 ;  /* 0x000000ff08087207 */ /* 0x000fe20000000000 */
[----:B------:R-:W-:-:S03]  /*2820*/  VIADD R11, R11, 0x1 ;  /* 0x000000010b0b7836 */ /* 0x000fc60000000000 */
[----:B------:R-:W1:Y:S01]  /*2830*/  LDS.128 R4, [R4+0xe0] ;  /* 0x0000e00004047984 */ /* 0x000e620000000c00 */
[----:B------:R-:W-:Y:S02]  /*2840*/  PRMT R2, RZ, 0x654, R2 ;  /* 0x00000654ff027816 */ /* 0x000fe40000000002 */
[C---:B------:R-:W-:Y:S01]  /*2850*/  ISETP.NE.AND P1, PT, R11.reuse, 0x2, PT ;  /* 0x000000020b00780c */ /* 0x040fe20003f25270 */
[----:B------:R-:W-:Y:S01]  /*2860*/  @!PT LDS RZ, [RZ] ;  /* 0x00000000fffff984 */ /* 0x000fe20000000800 */
[----:B------:R-:W-:Y:S01]  /*2870*/  @!PT LDS RZ, [RZ] ;  /* 0x00000000fffff984 */ /* 0x000fe20000000800 */
[----:B------:R-:W-:Y:S01]  /*2880*/  @!PT LDS RZ, [RZ] ;  /* 0x00000000fffff984 */ /* 0x000fe20000000800 */
[----:B------:R-:W-:Y:S01]  /*2890*/  @!PT LDS RZ, [RZ] ;  /* 0x00000000fffff984 */ /* 0x000fe20000000800 */
[----:B------:R2:W-:Y:S06]  /*28a0*/  MEMBAR.ALL.CTA ;  /* 0x0000000000007992 */ /* 0x0005ec0000008000 */
[----:B--2---:R-:W2:Y:S01]  /*28b0*/  FENCE.VIEW.ASYNC.S ;  /* 0x00000000000073c6 */ /* 0x004ea20000000000 */
[----:B------:R-:W-:Y:S01]  /*28c0*/  SEL R11, R11, RZ, P1 ;  /* 0x000000ff0b0b7207 */ /* 0x000fe20000800000 */
[----:B--2---:R2:W-:Y:S01]  /*28d0*/  SYNCS.ARRIVE.TRANS64.RED.A1T0 RZ, [R2+URZ], RZ ;  /* 0x000000ff02ff79a7 */ /* 0x0045e200081004ff */
[----:B-1----:R-:W-:-:S02]  /*28e0*/  LOP3.LUT P3, RZ, R6, 0x1, RZ, 0xc0, !PT ;  /* 0x0000000106ff7812 */ /* 0x002fc4000786c0ff */
[----:B------:R-:W-:-:S04]  /*28f0*/  SEL R5, RZ, 0x1, P1 ;  /* 0x00000001ff057807 */ /* 0x000fc80000800000 */
[----:B------:R-:W-:Y:S02]  /*2900*/  LOP3.LUT R10, R10, R5, RZ, 0x3c, !PT ;  /* 0x000000050a0a7212 */ /* 0x000fe400078e3cff */
[----:B--2---:R-:W-:-:S04]  /*2910*/  SEL R2, RZ, 0x1, P0 ;  /* 0x00000001ff027807 */ /* 0x004fc80000000000 */
[----:B------:R-:W-:Y:S01]  /*2920*/  LOP3.LUT R9, R9, R2, RZ, 0x3c, !PT ;  /* 0x0000000209097212 */ /* 0x000fe200078e3cff */
[----:B------:R-:W-:Y:S06]  /*2930*/  @P3 BRA `(.L_x_43) ;  /* 0xfffffffc002c3947 */ /* 0x000fec000383ffff */
[----:B------:R-:W-:Y:S01]  /*2940*/  ULEA UR5, UR6, UR37, 0x3 ;  /* 0x0000002506057291 */ /* 0x000fe2000f8e18ff */
[----:B------:R-:W-:-:S08]  /*2950*/  SHF.L.U32 R3, R12, 0x1f, RZ ;  /* 0x0000001f0c037819 */ /* 0x000fd000000006ff */
[----:B------:R-:W1:Y:S02]  /*2960*/  SYNCS.PHASECHK.TRANS64 P0, [UR5+0x60], R3 ;  /* 0x00006003ff0075a7 */ /* 0x000e640008001005 */
[----:B-1----:R-:W-:Y:S05]  /*2970*/  @P0 BRA `(.L_x_44) ;  /* 0x0000000000080947 */ /* 0x002fea0003800000 */
[----:B------:R-:W1:Y:S02]  /*2980*/  SYNCS.PHASECHK.TRANS64.TRYWAIT P0, [UR5+0x60], R3 ;  /* 0x00006003ff0075a7 */ /* 0x000e640008001105 */
[----:B-1----:R-:W-:Y:S05]  /*2990*/  @!P0 BRA `(.L_x_45) ;  /* 0x0000005000088947 */ /* 0x002fea0003800000 */
.L_x_44:
[----:B------:R-:W-:-:S04]  /*29a0*/  UIADD3 UR4, UPT, UPT, UR6, 0x1, URZ ;  /* 0x0000000106047890 */ /* 0x000fc8000fffe0ff */
[----:B------:R-:W-:-:S04]  /*29b0*/  UISETP.NE.AND UP0, UPT, UR4, 0x2, UPT ;  /* 0x000000020400788c */ /* 0x000fc8000bf05270 */
[----:B------:R-:W-:Y:S02]  /*29c0*/  USEL UR7, URZ, 0x1, UP0 ;  /* 0x00000001ff077887 */ /* 0x000fe40008000000 */
[----:B------:R-:W-:-:S04]  /*29d0*/  USEL UR4, UR4, URZ, UP0 ;  /* 0x000000ff04047287 */ /* 0x000fc80008000000 */
[----:B------:R-:W-:Y:S01]  /*29e0*/  ULEA UR4, UR4, UR37, 0x3 ;  /* 0x0000002504047291 */ /* 0x000fe2000f8e18ff */
[----:B-1----:R-:W-:-:S04]  /*29f0*/  LOP3.LUT R3, R12, UR7, RZ, 0x3c, !PT ;  /* 0x000000070c037c12 */ /* 0x002fc8000f8e3cff */
[----:B------:R-:W-:-:S04]  /*2a00*/  SHF.L.U32 R0, R3, 0x1f, RZ ;  /* 0x0000001f03007819 */ /* 0x000fc800000006ff */
[----:B------:R-:W1:Y:S02]  /*2a10*/  SYNCS.PHASECHK.TRANS64 P0, [UR4+0x60], R0 ;  /* 0x00006000ff0075a7 */ /* 0x000e640008001004 */
[----:B-1----:R-:W-:Y:S05]  /*2a20*/  @P0 EXIT ;  /* 0x000000000000094d */ /* 0x002fea0003800000 */
[----:B------:R-:W-:Y:S02]  /*2a30*/  SHF.L.U32 R3, R3, 0x1f, RZ ;  /* 0x0000001f03037819 */ /* 0x000fe400000006ff */
[----:B------:R-:W-:-:S07]  /*2a40*/  MOV R0, UR4 ;  /* 0x0000000400007c02 */ /* 0x000fce0008000f00 */
.L_x_46:
[----:B-1----:R1:W2:Y:S02]  /*2a50*/  SYNCS.PHASECHK.TRANS64.TRYWAIT P0, [R0+URZ+0x60], R3 ;  /* 0x00006003000075a7 */ /* 0x0022a400080011ff */
[----:B--2---:R-:W-:Y:S05]  /*2a60*/  @!P0 NANOSLEEP.SYNCS 0x989680 ;  /* 0x009896800000895d */ /* 0x004fea0003900000 */
[----:B------:R-:W2:Y:S02]  /*2a70*/  @!P0 SYNCS.PHASECHK.TRANS64 P0, [R0+URZ+0x60], R3 ;  /* 0x00006003000085a7 */ /* 0x000ea400080010ff */
[----:B--2---:R-:W-:Y:S05]  /*2a80*/  @P0 EXIT ;  /* 0x000000000000094d */ /* 0x004fea0003800000 */
[----:B------:R-:W-:Y:S05]  /*2a90*/  BRA `(.L_x_46) ;  /* 0xfffffffc00ec7947 */ /* 0x000fea000383ffff */
.L_x_39:
[----:B------:R-:W-:-:S09]  /*2aa0*/  UISETP.NE.AND UP1, UPT, UR8, URZ, UPT ;  /* 0x000000ff0800728c */ /* 0x000fd2000bf25270 */
[----:B------:R-:W-:Y:S05]  /*2ab0*/  BRA.U UP1, `(.L_x_47) ;  /* 0x0000001101247547 */ /* 0x000fea000b800000 */
[----:B------:R-:W-:Y:S01]  /*2ac0*/  UMOV UR4, 0x40 ;  /* 0x0000004000047882 */ /* 0x000fe20000000000 */
[----:B------:R-:W-:Y:S01]  /*2ad0*/  NOP ;  /* 0x0000000000007918 */ /* 0x000fe20000000000 */
[----:B------:R-:W-:Y:S01]  /*2ae0*/  ULEA UR4, UR37, UR4, 0x18 ;  /* 0x0000000425047291 */ /* 0x000fe2000f8ec0ff */
[----:B------:R-:W-:Y:S02]  /*2af0*/  UMOV UR5, 0x400 ;  /* 0x0000040000057882 */ /* 0x000fe40000000000 */
[----:B------:R-:W-:-:S06]  /*2b00*/  ULEA UR37, UR37, UR5, 0x18 ;  /* 0x0000000525257291 */ /* 0x000fcc000f8ec0ff */
[----:B------:R-:W1:Y:S02]  /*2b10*/  LDS.U8 R0, [UR4+0x1c] ;  /* 0x00001c04ff007984 */ /* 0x000e640008000000 */
[----:B-1----:R-:W-:-:S13]  /*2b20*/  ISETP.NE.AND P0, PT, R0, RZ, PT ;  /* 0x000000ff0000720c */ /* 0x002fda0003f05270 */
[----:B------:R-:W-:Y:S05]  /*2b30*/  @P0 BRA `(.L_x_48) ;  /* 0x0000000000580947 */ /* 0x000fea0003800000 */
[----:B------:R-:W-:-:S13]  /*2b40*/  ELECT P0, URZ, PT ;  /* 0x0000000000ff782f */ /* 0x000fda0003800000 */
[----:B------:R-:W-:Y:S05]  /*2b50*/  @!P0 BRA `(.L_x_49) ;  /* 0x0000000000608947 */ /* 0x000fea0003800000 */
[----:B------:R-:W-:Y:S01]  /*2b60*/  UMOV UR5, 0x10 ;  /* 0x0000001000057882 */ /* 0x000fe20000000000 */
[----:B------:R-:W-:Y:S01]  /*2b70*/  HFMA2 R0, -RZ, RZ, 0, 5.9604644775390625e-08 ;  /* 0x00000001ff007431 */ /* 0x000fe200000001ff */
[----:B------:R-:W-:-:S03]  /*2b80*/  MOV R2, 0xffff ;  /* 0x0000ffff00027802 */ /* 0x000fc60000000f00 */
[----:B------:R-:W-:Y:S04]  /*2b90*/  DEPBAR.LE SB1, 0x36 ;  /* 0x00009d800000791a */ /* 0x000fe80000000000 */
[----:B------:R-:W1:Y:S02]  /*2ba0*/  UTCATOMSWS.FIND_AND_SET.ALIGN UP0, UR5, UR5 ;  /* 0x00000005000575e3 */ /* 0x000e640008000800 */
[----:B-1----:R-:W-:Y:S01]  /*2bb0*/  MOV R3, UR5 ;  /* 0x0000000500037c02 */ /* 0x002fe20008000f00 */
[----:B------:R-:W-:Y:S06]  /*2bc0*/  BRA.U UP0, `(.L_x_50) ;  /* 0x0000000100187547 */ /* 0x000fec000b800000 */
.L_x_51:
[----:B------:R-:W-:Y:S05]  /*2bd0*/  NANOSLEEP 0x64 ;  /* 0x000000640000795d */ /* 0x000fea0003800000 */
[----:B------:R-:W-:-:S05]  /*2be0*/  UMOV UR5, 0x10 ;  /* 0x0000001000057882 */ /* 0x000fca0000000000 */
[----:B------:R-:W-:Y:S04]  /*2bf0*/  DEPBAR.LE SB1, 0x36 ;  /* 0x00009d800000791a */ /* 0x000fe80000000000 */
[----:B------:R-:W1:Y:S02]  /*2c00*/  UTCATOMSWS.FIND_AND_SET.ALIGN UP0, UR5, UR5 ;  /* 0x00000005000575e3 */ /* 0x000e640008000800 */
[----:B-1----:R-:W-:Y:S01]  /*2c10*/  MOV R3, UR5 ;  /* 0x0000000500037c02 */ /* 0x002fe20008000f00 */
[----:B------:R-:W-:Y:S05]  /*2c20*/  BRA.U !UP0, `(.L_x_51) ;  /* 0xfffffffd08e87547 */ /* 0x000fea000b83ffff */
.L_x_50:
[-C--:B------:R-:W-:Y:S02]  /*2c30*/  SHF.L.U32 R2, R2, R3.reuse, RZ ;  /* 0x0000000302027219 */ /* 0x080fe400000006ff */
[----:B------:R-:W-:Y:S01]  /*2c40*/  SHF.L.U32 R0, R0, R3, RZ ;  /* 0x0000000300007219 */ /* 0x000fe200000006ff */
[----:B------:R-:W-:Y:S02]  /*2c50*/  IMAD.SHL.U32 R3, R3, 0x20, RZ ;  /* 0x0000002003037824 */ /* 0x000fe400078e00ff */
[----:B------:R1:W-:Y:S04]  /*2c60*/  ATOMS.OR RZ, [UR4+0x14], R2 ;  /* 0x00001402ffff798c */ /* 0x0003e8000b000004 */
[----:B------:R1:W-:Y:S04]  /*2c70*/  ATOMS.OR RZ, [UR4+0x18], R0 ;  /* 0x00001800ffff798c */ /* 0x0003e8000b000004 */
[----:B------:R1:W-:Y:S01]  /*2c80*/  STS [UR37+0x100], R3 ;  /* 0x00010003ff007988 */ /* 0x0003e20008000825 */
[----:B------:R-:W-:Y:S05]  /*2c90*/  BRA `(.L_x_49) ;  /* 0x0000000000107947 */ /* 0x000fea0003800000 */
.L_x_48:
[----:B------:R-:W-:Y:S02]  /*2ca0*/  MOV R0, 0xffffffff ;  /* 0xffffffff00007802 */ /* 0x000fe40000000f00 */
[----:B------:R-:W-:-:S03]  /*2cb0*/  MOV R2, 0x2ce0 ;  /* 0x00002ce000027802 */ /* 0x000fc60000000f00 */
[----:B------:R1:W-:Y:S04]  /*2cc0*/  STS [UR37+0x100], R0 ;  /* 0x00010000ff007988 */ /* 0x0003e80008000825 */
[----:B-1-3-5:R-:W-:Y:S05]  /*2cd0*/  CALL.REL.NOINC `($__internal_1_$__cuda_sm10x_tcgen05_guardrail_trap_phase_invalid_during_alloc) ;  /* 0x0000005000887944 */ /* 0x02afea0003c00000 */
.L_x_49:
[----:B------:R-:W-:Y:S05]  /*2ce0*/  WARPSYNC.ALL ;  /* 0x0000000000007948 */ /* 0x000fea0003800000 */
[----:B------:R-:W2:Y:S01]  /*2cf0*/  S2UR UR9, SR_CgaCtaId ;  /* 0x00000000000979c3 */ /* 0x000ea20000008800 */
[----:B------:R-:W-:Y:S01]  /*2d00*/  UMOV UR4, 0x400 ;  /* 0x0000040000047882 */ /* 0x000fe20000000000 */
[----:B------:R-:W-:-:S06]  /*2d10*/  NOP ;  /* 0x0000000000007918 */ /* 0x000fcc0000000000 */
[----:B------:R-:W-:Y:S06]  /*2d20*/  BAR.ARV 0x6, 0xa0 ;  /* 0x0182800000007b1d */ /* 0x000fec0000002000 */
[----:B------:R-:W4:Y:S01]  /*2d30*/  LDCU UR5, c[0x0][0x38c] ;  /* 0x00007180ff0577ac */ /* 0x000f220008000800 */
[----:B------:R-:W-:Y:S01]  /*2d40*/  IMAD.MOV.U32 R11, RZ, RZ, 0x1 ;  /* 0x00000001ff0b7424 */ /* 0x000fe200078e00ff */
[----:B------:R-:W-:Y:S01]  /*2d50*/  CS2R R8, SRZ ;  /* 0x0000000000087805 */ /* 0x000fe2000001ff00 */
[----:B------:R-:W-:Y:S01]  /*2d60*/  IMAD.MOV.U32 R10, RZ, RZ, RZ ;  /* 0x000000ffff0a7224 */ /* 0x000fe200078e00ff */
[----:B------:R-:W-:Y:S01]  /*2d70*/  UMOV UR12, URZ ;  /* 0x000000ff000c7c82 */ /* 0x000fe20008000000 */
[----:B------:R-:W-:Y:S01]  /*2d80*/  UMOV UR11, URZ ;  /* 0x000000ff000b7c82 */ /* 0x000fe20008000000 */
[----:B------:R-:W-:Y:S01]  /*2d90*/  UMOV UR30, 0x0 ;  /* 0x00000000001e7882 */ /* 0x000fe20000000000 */
[----:B------:R-:W-:Y:S01]  /*2da0*/  UMOV UR31, 0x81404a0 ;  /* 0x081404a0001f7882 */ /* 0x000fe20000000000 */
[----:B------:R-:W-:Y:S01]  /*2db0*/  UMOV UR28, 0x0 ;  /* 0x00000000001c7882 */ /* 0x000fe20000000000 */
[----:B------:R-:W-:Y:S01]  /*2dc0*/  UMOV UR29, 0x81404a0 ;  /* 0x081404a0001d7882 */ /* 0x000fe20000000000 */
[----:B--2---:R-:W-:Y:S01]  /*2dd0*/  ULEA UR9, UR9, UR4, 0x18 ;  /* 0x0000000409097291 */ /* 0x004fe2000f8ec0ff */
[----:B------:R-:W2:Y:S03]  /*2de0*/  LDCU UR4, c[0x0][0x38c] ;  /* 0x00007180ff0477ac */ /* 0x000ea60008000800 */
[----:B------:R-:W-:Y:S01]  /*2df0*/  UIADD3 UR10, UPT, UPT, UR9, 0x5200, URZ ;  /* 0x00005200090a7890 */ /* 0x000fe2000fffe0ff */
[----:B------:R-:W-:-:S04]  /*2e00*/  UMOV UR26, 0x0 ;  /* 0x00000000001a7882 */ /* 0x000fc80000000000 */
[----:B-1----:R-:W1:Y:S01]  /*2e10*/  LDS R0, [UR9+0x100] ;  /* 0x00010009ff007984 */ /* 0x002e620008000800 */
[----:B------:R-:W-:Y:S01]  /*2e20*/  USHF.R.U32.HI UR10, URZ, 0x4, UR10 ;  /* 0x00000004ff0a7899 */ /* 0x000fe2000801160a */
[----:B------:R-:W-:Y:S01]  /*2e30*/  UMOV UR27, 0x81404a0 ;  /* 0x081404a0001b7882 */ /* 0x000fe20000000000 */
[----:B------:R-:W-:Y:S02]  /*2e40*/  UMOV UR24, 0x0 ;  /* 0x0000000000187882 */ /* 0x000fe40000000000 */
[----:B------:R-:W-:Y:S01]  /*2e50*/  ULOP3.LUT UR10, UR10, 0x3fff, URZ, 0xc0, !UPT ;  /* 0x00003fff0a0a7892 */ /* 0x000fe2000f8ec0ff */
[----:B------:R-:W-:Y:S01]  /*2e60*/  UMOV UR25, 0x81404a0 ;  /* 0x081404a000197882 */ /* 0x000fe20000000000 */
[----:B------:R-:W-:Y:S01]  /*2e70*/  UMOV UR22, 0x0 ;  /* 0x0000000000167882 */ /* 0x000fe20000000000 */
[----:B------:R-:W-:Y:S01]  /*2e80*/  UMOV UR23, 0x81404a0 ;  /* 0x081404a000177882 */ /* 0x000fe20000000000 */
[----:B------:R-:W-:Y:S01]  /*2e90*/  UMOV UR20, 0x0 ;  /* 0x0000000000147882 */ /* 0x000fe20000000000 */
[----:B--2---:R-:W-:Y:S01]  /*2ea0*/  UIADD3 UR4, UPT, UPT, UR4, 0xff, URZ ;  /* 0x000000ff04047890 */ /* 0x004fe2000fffe0ff */
[----:B------:R-:W-:Y:S01]  /*2eb0*/  UMOV UR21, 0x81404a0 ;  /* 0x081404a000157882 */ /* 0x000fe20000000000 */
[----:B------:R-:W-:-:S02]  /*2ec0*/  ULOP3.LUT UR10, UR10, 0x10000, URZ, 0xfc, !UPT ;  /* 0x000100000a0a7892 */ /* 0x000fc4000f8efcff */
[----:B------:R-:W-:Y:S02]  /*2ed0*/  USHF.R.S32.HI UR8, URZ, 0x1f, UR4 ;  /* 0x0000001fff087899 */ /* 0x000fe40008011404 */
[----:B----4-:R-:W-:Y:S02]  /*2ee0*/  UISETP.GE.AND UP3, UPT, UR5, 0x1, UPT ;  /* 0x000000010500788c */ /* 0x010fe4000bf66270 */
[----:B------:R-:W-:Y:S02]  /*2ef0*/  ULEA.HI UR8, UR8, UR4, URZ, 0x8 ;  /* 0x0000000408087291 */ /* 0x000fe4000f8f40ff */
[----:B------:R-:W-:Y:S02]  /*2f00*/  UIADD3 UR4, UPT, UPT, UR9, 0x1d200, URZ ;  /* 0x0001d20009047890 */ /* 0x000fe4000fffe0ff */
[----:B------:R-:W-:Y:S02]  /*2f10*/  USHF.R.S32.HI UR8, URZ, 0x8, UR8 ;  /* 0x00000008ff087899 */ /* 0x000fe40008011408 */
[----:B------:R-:W-:-:S02]  /*2f20*/  USHF.R.U32.HI UR4, URZ, 0x4, UR4 ;  /* 0x00000004ff047899 */ /* 0x000fc40008011604 */
[----:B------:R-:W-:Y:S02]  /*2f30*/  UISETP.LT.AND UP0, UPT, UR8, 0x1, UPT ;  /* 0x000000010800788c */ /* 0x000fe4000bf01270 */
[----:B------:R-:W-:Y:S02]  /*2f40*/  ULOP3.LUT UR4, UR4, 0x3fff, URZ, 0xc0, !UPT ;  /* 0x00003fff04047892 */ /* 0x000fe4000f8ec0ff */
[----:B------:R-:W-:Y:S02]  /*2f50*/  USEL UR16, UR8, 0x1, !UP0 ;  /* 0x0000000108107887 */ /* 0x000fe4000c000000 */
[----:B------:R-:W-:Y:S02]  /*2f60*/  ULOP3.LUT UR4, UR4, 0x10000, URZ, 0xfc, !UPT ;  /* 0x0001000004047892 */ /* 0x000fe4000f8efcff */
[----:B------:R-:W-:Y:S01]  /*2f70*/  UIADD3 UR16, UPT, UPT, -UR16, URZ, URZ ;  /* 0x000000ff10107290 */ /* 0x000fe2000fffe1ff */
[----:B------:R-:W-:Y:S01]  /*2f80*/  UMOV UR34, 0x0 ;  /* 0x0000000000227882 */ /* 0x000fe20000000000 */
[----:B------:R-:W-:Y:S01]  /*2f90*/  UMOV UR35, 0x81404a0 ;  /* 0x081404a000237882 */ /* 0x000fe20000000000 */
[----:B-1----:R-:W-:Y:S01]  /*2fa0*/  R2UR UR13, R0 ;  /* 0x00000000000d72ca */ /* 0x002fe200000e0000 */
[----:B------:R-:W-:Y:S01]  /*2fb0*/  UMOV UR32, 0x0 ;  /* 0x0000000000207882 */ /* 0x000fe20000000000 */
[----:B------:R-:W-:-:S13]  /*2fc0*/  UMOV UR33, 0x81404a0 ;  /* 0x081404a000217882 */ /* 0x000fda0000000000 */
.L_x_58:
[----:B------:R-:W-:Y:S02]  /*2fd0*/  LEA R0, R10, UR9, 0x3 ;  /* 0x000000090a007c11 */ /* 0x000fe4000f8e18ff */
[----:B------:R-:W-:Y:S02]  /*2fe0*/  SHF.L.U32 R5, R9, 0x1f, RZ ;  /* 0x0000001f09057819 */ /* 0x000fe400000006ff */
[----:B------:R-:W-:Y:S01]  /*2ff0*/  PLOP3.LUT P0, PT, PT, PT, UP3, 0x80, 0x8 ;  /* 0x000000000008781c */ /* 0x000fe20003f0f038 */
[----:B------:R-:W-:Y:S01]  /*3000*/  VIADD R3, R0, 0x60 ;  /* 0x0000006000037836 */ /* 0x000fe20000000000 */
[----:B-1----:R-:W1:Y:S02]  /*3010*/  SYNCS.PHASECHK.TRANS64.TRYWAIT P1, [R0+URZ+0x50], R5 ;  /* 0x00005005000075a7 */ /* 0x002e6400080211ff */
[----:B-1--4-:R-:W-:Y:S09]  /*3020*/  @!P1 BRA `(.L_x_52) ;  /* 0x00000048007c9947 */ /* 0x012ff20003800000 */
.L_x_106:
[----:B------:R-:W-:Y:S01]  /*3030*/  LEA R4, R10, UR9, 0x4 ;  /* 0x000000090a047c11 */ /* 0x000fe2000f8e20ff */
[----:B------:R-:W-:Y:S01]  /*3040*/  @UP3 ULEA UR5, UR11, UR9, 0x3 ;  /* 0x000000090b053291 */ /* 0x000fe2000f8e18ff */
[----:B------:R-:W-:Y:S01]  /*3050*/  PLOP3.LUT P2, PT, PT, PT, PT, 0x80, 0x8 ;  /* 0x000000000008781c */ /* 0x000fe20003f4f070 */
[----:B------:R-:W-:Y:S01]  /*3060*/  ULEA UR14, UR12, UR9, 0x3 ;  /* 0x000000090c0e7291 */ /* 0x000fe2000f8e18ff */
[----:B------:R-:W-:Y:S01]  /*3070*/  PRMT R3, RZ, 0x654, R3 ;  /* 0x00000654ff037816 */ /* 0x000fe20000000003 */
[----:B------:R-:W-:Y:S01]  /*3080*/  UIMAD UR15, UR12, 0x50, UR13 ;  /* 0x000000500c0f78a4 */ /* 0x000fe2000f8e020d */
[----:B-1----:R-:W1:Y:S01]  /*3090*/  LDS.128 R4, [R4+0xe0] ;  /* 0x0000e00004047984 */ /* 0x002e620000000c00 */
[----:B------:R-:W-:Y:S02]  /*30a0*/  @P0 SHF.L.U32 R2, R8, 0x1f, RZ ;  /* 0x0000001f08020819 */ /* 0x000fe400000006ff */
[----:B------:R-:W-:Y:S01]  /*30b0*/  SHF.L.U32 R0, R11, 0x1f, RZ ;  /* 0x0000001f0b007819 */ /* 0x000fe200000006ff */
[----:B------:R-:W-:Y:S01]  /*30c0*/  @!PT LDS RZ, [RZ] ;  /* 0x00000000fffff984 */ /* 0x000fe20000000800 */
[----:B------:R-:W-:Y:S01]  /*30d0*/  @!PT LDS RZ, [RZ] ;  /* 0x00000000fffff984 */ /* 0x000fe20000000800 */
[----:B------:R-:W-:Y:S01]  /*30e0*/  @!PT LDS RZ, [RZ] ;  /* 0x00000000fffff984 */ /* 0x000fe20000000800 */
[----:B------:R-:W-:Y:S01]  /*30f0*/  @!PT LDS RZ, [RZ] ;  /* 0x00000000fffff984 */ /* 0x000fe20000000800 */
[----:B------:R2:W-:Y:S06]  /*3100*/  MEMBAR.ALL.CTA ;  /* 0x0000000000007992 */ /* 0x0005ec0000008000 */
[----:B--2---:R-:W2:Y:S02]  /*3110*/  FENCE.VIEW.ASYNC.S ;  /* 0x00000000000073c6 */ /* 0x004ea40000000000 */
[----:B--2---:R2:W-:Y:S01]  /*3120*/  SYNCS.ARRIVE.TRANS64.RED.A1T0 RZ, [R3+URZ], RZ ;  /* 0x000000ff03ff79a7 */ /* 0x0045e200081004ff */
[----:B------:R2:W4:Y:S01]  /*3130*/  @P0 SYNCS.PHASECHK.TRANS64.TRYWAIT P2, [UR5], R2 ;  /* 0x00000002ff0005a7 */ /* 0x0005220008041105 */
[----:B-1----:R-:W-:Y:S01]  /*3140*/  LOP3.LUT P1, RZ, R6, 0x1, RZ, 0xc0, !PT ;  /* 0x0000000106ff7812 */ /* 0x002fe2000782c0ff */
[----:B------:R-:W1:Y:S02]  /*3150*/  SYNCS.PHASECHK.TRANS64.TRYWAIT P0, [UR14+0x90], R0 ;  /* 0x00009000ff0075a7 */ /* 0x000e64000800110e */
[----:B-12-4-:R-:W-:Y:S10]  /*3160*/  @!P0 BRA `(.L_x_53) ;  /* 0x0000004800408947 */ /* 0x016ff40003800000 */
.L_x_108:
[----:B------:R-:W-:Y:S01]  /*3170*/  IADD3 R10, PT, PT, R10, 0x1, RZ ;  /* 0x000000010a0a7810 */ /* 0x000fe20007ffe0ff */
[----:B------:R-:W-:Y:S06]  /*3180*/  BRA.U !UP3, `(.L_x_54) ;  /* 0x000000050b107547 */ /* 0x000fec000b800000 */
[----:B------:R-:W-:Y:S01]  /*3190*/  UPLOP3.LUT UP4, UPT, UPT, UPT, UPT, 0x40, 0x4 ;  /* 0x000000000004789c */ /* 0x000fe20003f8e870 */
[----:B------:R-:W-:Y:S01]  /*31a0*/  UMOV UR18, UR16 ;  /* 0x0000001000127c82 */ /* 0x000fe20008000000 */
[----:B------:R-:W-:Y:S01]  /*31b0*/  UMOV UR17, UR8 ;  /* 0x0000000800117c82 */ /* 0x000fe20008000000 */
[----:B------:R-:W-:-:S08]  /*31c0*/  UMOV UR5, UR11 ;  /* 0x0000000b00057c82 */ /* 0x000fd00008000000 */
.L_x_57:
[----:B------:R-:W-:Y:S02]  /*31d0*/  UIADD3 UR18, UPT, UPT, UR18, 0x1, URZ ;  /* 0x0000000112127890 */ /* 0x000fe4000fffe0ff */
[----:B--2---:R-:W-:Y:S02]  /*31e0*/  ULEA UR19, UR5, UR9, 0x3 ;  /* 0x0000000905137291 */ /* 0x004fe4000f8e18ff */
[----:B------:R-:W-:Y:S01]  /*31f0*/  UISETP.NE.AND UP0, UPT, UR18, URZ, UPT ;  /* 0x000000ff1200728c */ /* 0x000fe2000bf05270 */
[----:B----4-:R-:W-:Y:S10]  /*3200*/  @P2 BRA `(.L_x_55) ;  /* 0x00000000000c2947 */ /* 0x010ff40003800000 */
[----:B-1----:R-:W-:Y:S04]  /*3210*/  SHF.L.U32 R3, R8, 0x1f, RZ ;  /* 0x0000001f08037819 */ /* 0x002fe800000006ff */
[----:B------:R-:W1:Y:S02]  /*3220*/  SYNCS.PHASECHK.TRANS64.TRYWAIT P0, [UR19], R3 ;  /* 0x00000003ff0075a7 */ /* 0x000e640008001113 */
[----:B-1----:R-:W-:Y:S05]  /*3230*/  @!P0 BRA `(.L_x_56) ;  /* 0x0000004800248947 */ /* 0x002fea0003800000 */
.L_x_55:
[----:B------:R-:W-:Y:S01]  /*3240*/  UISETP.NE.AND UP1, UPT, UR17, 0x1, UPT ;  /* 0x000000011100788c */ /* 0x000fe2000bf25270 */
[----:B------:R-:W-:Y:S01]  /*3250*/  PLOP3.LUT P2, PT, PT, PT, PT, 0x80, 0x8 ;  /* 0x000000000008781c */ /* 0x000fe20003f4f070 */
[----:B------:R-:W-:Y:S02]  /*3260*/  UIADD3 UR11, UPT, UPT, UR5, 0x1, URZ ;  /* 0x00000001050b7890 */ /* 0x000fe4000fffe0ff */
[----:B------:R-:W-:Y:S02]  /*3270*/  UIMAD UR6, UR5, 0x500, UR4 ;  /* 0x00000500050678a4 */ /* 0x000fe4000f8e0204 */
[----:B------:R-:W-:Y:S01]  /*3280*/  UISETP.NE.AND UP2, UPT, UR11, 0x3, UPT ;  /* 0x000000030b00788c */ /* 0x000fe2000bf45270 */
[----:B------:R-:W-:Y:S01]  /*3290*/  PLOP3.LUT P0, PT, PT, PT, UP1, 0x80, 0x8 ;  /* 0x000000000008781c */ /* 0x000fe20003f0f018 */
[----:B------:R-:W-:Y:S02]  /*32a0*/  ULEA UR64, UR5, UR10, 0xb ;  /* 0x0000000a05407291 */ /* 0x000fe4000f8e58ff */
[----:B------:R-:W-:Y:S02]  /*32b0*/  USEL UR37, URZ, 0x1, UP2 ;  /* 0x00000001ff257887 */ /* 0x000fe40009000000 */
[----:B------:R-:W-:Y:S02]  /*32c0*/  USEL UR11, UR11, URZ, UP2 ;  /* 0x000000ff0b0b7287 */ /* 0x000fe40009000000 */
[----:B------:R-:W-:Y:S02]  /*32d0*/  UIADD3 UR62, UPT, UPT, UR6, 0x2, URZ ;  /* 0x00000002063e7890 */ /* 0x000fe4000fffe0ff */
[----:B------:R-:W-:Y:S01]  /*32e0*/  @UP1 ULEA UR36, UR11, UR9, 0x3 ;  /* 0x000000090b241291 */ /* 0x000fe2000f8e18ff */
[----:B------:R-:W-:Y:S01]  /*32f0*/  LOP3.LUT R8, R8, UR37, RZ, 0x3c, !PT ;  /* 0x0000002508087c12 */ /* 0x000fe2000f8e3cff */
[----:B------:R-:W-:Y:S02]  /*3300*/  UIADD3 UR60, UPT, UPT, UR64, 0x2, URZ ;  /* 0x00000002403c7890 */ /* 0x000fe4000fffe0ff */
[----:B------:R-:W-:Y:S01]  /*3310*/  UIADD3 UR58, UPT, UPT, UR6, 0x4, URZ ;  /* 0x00000004063a7890 */ /* 0x000fe2000fffe0ff */
[----:B-1----:R-:W-:Y:S01]  /*3320*/  @P0 SHF.L.U32 R0, R8, 0x1f, RZ ;  /* 0x0000001f08000819 */ /* 0x002fe200000006ff */
[----:B------:R-:W-:Y:S02]  /*3330*/  UIADD3 UR56, UPT, UPT, UR64, 0x4, URZ ;  /* 0x0000000440387890 */ /* 0x000fe4000fffe0ff */
[----:B------:R-:W-:Y:S01]  /*3340*/  UIADD3 UR54, UPT, UPT, UR6, 0x6, URZ ;  /* 0x0000000606367890 */ /* 0x000fe2000fffe0ff */
[----:B------:R2:W4:Y:S01]  /*3350*/  @P0 SYNCS.PHASECHK.TRANS64.TRYWAIT P2, [UR36], R0 ;  /* 0x00000000ff0005a7 */ /* 0x0005220008041124 */
[----:B------:R-:W-:Y:S02]  /*3360*/  UIADD3 UR52, UPT, UPT, UR64, 0x6, URZ ;  /* 0x0000000640347890 */ /* 0x000fe4000fffe0ff */
        /* <DEDUP_REMOVED lines=9> */
[----:B------:R-:W-:Y:S01]  /*3400*/  UIADD3 UR17, UPT, UPT, UR17, -0x1, URZ ;  /* 0xffffffff11117890 */ /* 0x000fe2000fffe0ff */
[----:B------:R-:W-:Y:S01]  /*3410*/  UMOV UR7, 0x40004040 ;  /* 0x4000404000077882 */ /* 0x000fe20000000000 */
[----:B------:R-:W-:Y:S01]  /*3420*/  UMOV UR65, 0x40004040 ;  /* 0x4000404000417882 */ /* 0x000fe20000000000 */
[----:B------:R-:W-:Y:S01]  /*3430*/  UMOV UR63, 0x40004040 ;  /* 0x40004040003f7882 */ /* 0x000fe20000000000 */
[----:B------:R2:W-:Y:S01]  /*3440*/  UTCIMMA gdesc[UR64], gdesc[UR6], tmem[UR15], tmem[UR30], idesc[UR31], UP4 ;  /* 0x00ff1e06400075ea */ /* 0x0005e2000a00010f */
[----:B------:R-:W-:Y:S01]  /*3450*/  UPLOP3.LUT UP4, UPT, UPT, UPT, UPT, 0x80, 0x8 ;  /* 0x000000000008789c */ /* 0x000fe20003f8f070 */
[----:B------:R-:W-:Y:S01]  /*3460*/  UMOV UR61, 0x40004040 ;  /* 0x40004040003d7882 */ /* 0x000fe20000000000 */
[----:B------:R-:W-:Y:S01]  /*3470*/  UMOV UR59, 0x40004040 ;  /* 0x40004040003b7882 */ /* 0x000fe20000000000 */
[----:B------:R2:W-:Y:S01]  /*3480*/  UTCIMMA gdesc[UR60], gdesc[UR62], tmem[UR15], tmem[UR28], idesc[UR29], UPT ;  /* 0x00ff1c3e3c0075ea */ /* 0x0005e2000b80010f */
        /* <DEDUP_REMOVED lines=14> */
[----:B------:R-:W-:Y:S01]  /*3570*/  UMOV UR37, 0x40004040 ;  /* 0x4000404000257882 */ /* 0x000fe20000000000 */
[----:B------:R2:W-:Y:S01]  /*3580*/  UTCIMMA gdesc[UR40], gdesc[UR42], tmem[UR15], tmem[UR34], idesc[UR35], UPT ;  /* 0x00ff222a280075ea */ /* 0x0005e2000b80010f */
[----:B------:R2:W-:Y:S01]  /*3590*/  UTCIMMA gdesc[UR36], gdesc[UR38], tmem[UR15], tmem[UR32], idesc[UR33], UPT ;  /* 0x00ff2026240075ea */ /* 0x0005e2000b80010f */
[----:B------:R2:W-:Y:S01]  /*35a0*/  UTCBAR [UR19], URZ ;  /* 0x000000ff130073e9 */ /* 0x0005e200080000ff */
[----:B------:R-:W-:Y:S01]  /*35b0*/  UMOV UR5, UR11 ;  /* 0x0000000b00057c82 */ /* 0x000fe20008000000 */
[----:B------:R-:W-:Y:S05]  /*35c0*/  BRA.U UP0, `(.L_x_57) ;  /* 0xfffffffd00007547 */ /* 0x000fea000b83ffff */
.L_x_54:
[----:B------:R-:W-:Y:S01]  /*35d0*/  UIADD3 UR12, UPT, UPT, UR12, 0x1, URZ ;  /* 0x000000010c0c7890 */ /* 0x000fe2000fffe0ff */
[C---:B------:R-:W-:Y:S01]  /*35e0*/  ISETP.NE.AND P0, PT, R10.reuse, 0x2, PT ;  /* 0x000000020a00780c */ /* 0x040fe20003f05270 */
[----:B------:R-:W-:Y:S02]  /*35f0*/  UIADD3 UR14, UPT, UPT, UR14, 0x70, URZ ;  /* 0x000000700e0e7890 */ /* 0x000fe4000fffe0ff */
[----:B------:R-:W-:Y:S01]  /*3600*/  UISETP.NE.AND UP0, UPT, UR12, 0x4, UPT ;  /* 0x000000040c00788c */ /* 0x000fe2000bf05270 */
[----:B-12---:R-:W-:Y:S02]  /*3610*/  SEL R0, RZ, 0x1, P0 ;  /* 0x00000001ff007807 */ /* 0x006fe40000000000 */
[----:B------:R-:W-:Y:S01]  /*3620*/  SEL R10, R10, RZ, P0 ;  /* 0x000000ff0a0a7207 */ /* 0x000fe20000000000 */
[----:B------:R-:W-:Y:S01]  /*3630*/  USEL UR5, URZ, 0x1, UP0 ;  /* 0x00000001ff057887 */ /* 0x000fe20008000000 */
[----:B------:R-:W-:Y:S01]  /*3640*/  LOP3.LUT R9, R9, R0, RZ, 0x3c, !PT ;  /* 0x0000000009097212 */ /* 0x000fe200078e3cff */
[----:B------:R-:W-:Y:S01]  /*3650*/  USEL UR12, UR12, URZ, UP0 ;  /* 0x000000ff0c0c7287 */ /* 0x000fe20008000000 */
[----:B------:R1:W-:Y:S03]  /*3660*/  UTCBAR [UR14], URZ ;  /* 0x000000ff0e0073e9 */ /* 0x0003e600080000ff */
[----:B------:R-:W-:Y:S01]  /*3670*/  LOP3.LUT R11, R11, UR5, RZ, 0x3c, !PT ;  /* 0x000000050b0b7c12 */ /* 0x000fe2000f8e3cff */
[----:B------:R-:W-:Y:S07]  /*3680*/  @P1 BRA `(.L_x_58) ;  /* 0xfffffff800501947 */ /* 0x000fee000383ffff */
[----:B------:R-:W2:Y:S01]  /*3690*/  S2UR UR4, SR_CgaCtaId ;  /* 0x00000000000479c3 */ /* 0x000ea20000008800 */
[----:B------:R-:W-:Y:S01]  /*36a0*/  ELECT P0, URZ, PT ;  /* 0x0000000000ff782f */ /* 0x000fe20003800000 */
[----:B------:R-:W-:Y:S01]  /*36b0*/  IMAD.MOV.U32 R0, RZ, RZ, 0x1 ;  /* 0x00000001ff007424 */ /* 0x000fe200078e00ff */
[----:B------:R-:W-:Y:S01]  /*36c0*/  UIADD3 UR9, UPT, UPT, UR9, 0x90, URZ ;  /* 0x0000009009097890 */ /* 0x000fe2000fffe0ff */
[----:B------:R-:W-:Y:S01]  /*36d0*/  SHF.L.U32 R3, R11, 0x1f, RZ ;  /* 0x0000001f0b037819 */ /* 0x000fe200000006ff */
[----:B------:R-:W-:-:S03]  /*36e0*/  UMOV UR5, 0x40 ;  /* 0x0000004000057882 */ /* 0x000fc60000000000 */
[----:B------:R-:W-:Y:S01]  /*36f0*/  UVIRTCOUNT.DEALLOC.SMPOOL 0x80 ;  /* 0x000000800000784c */ /* 0x000fe20000000000 */
[----:B--2---:R-:W-:Y:S02]  /*3700*/  ULEA UR4, UR4, UR5, 0x18 ;  /* 0x0000000504047291 */ /* 0x004fe4000f8ec0ff */
[----:B------:R-:W-:-:S07]  /*3710*/  ULEA UR5, UR12, UR9, 0x3 ;  /* 0x000000090c057291 */ /* 0x000fce000f8e18ff */
[----:B------:R2:W-:Y:S02]  /*3720*/  @P0 STS.U8 [UR4+0x1c], R0 ;  /* 0x00001c00ff000988 */ /* 0x0005e40008000004 */
[----:B------:R-:W3:Y:S02]  /*3730*/  SYNCS.PHASECHK.TRANS64.TRYWAIT P0, [UR5], R3 ;  /* 0x00000003ff0075a7 */ /* 0x000ee40008001105 */
[----:B--23--:R-:W-:Y:S05]  /*3740*/  @!P0 BRA `(.L_x_59) ;  /* 0x0000004000f88947 */ /* 0x00cfea0003800000 */
.L_x_111:
[----:B------:R-:W-:-:S04]  /*3750*/  UIADD3 UR6, UPT, UPT, UR12, 0x1, URZ ;  /* 0x000000010c067890 */ /* 0x000fc8000fffe0ff */
[----:B------:R-:W-:-:S04]  /*3760*/  UISETP.NE.AND UP0, UPT, UR6, 0x4, UPT ;  /* 0x000000040600788c */ /* 0x000fc8000bf05270 */
[----:B------:R-:W-:Y:S02]  /*3770*/  USEL UR7, URZ, 0x1, UP0 ;  /* 0x00000001ff077887 */ /* 0x000fe40008000000 */
[----:B------:R-:W-:-:S04]  /*3780*/  USEL UR6, UR6, URZ, UP0 ;  /* 0x000000ff06067287 */ /* 0x000fc80008000000 */
[----:B------:R-:W-:Y:S01]  /*3790*/  ULEA UR5, UR6, UR9, 0x3 ;  /* 0x0000000906057291 */ /* 0x000fe2000f8e18ff */
[----:B------:R-:W-:-:S04]  /*37a0*/  LOP3.LUT R2, R11, UR7, RZ, 0x3c, !PT ;  /* 0x000000070b027c12 */ /* 0x000fc8000f8e3cff */
[----:B--2---:R-:W-:-:S04]  /*37b0*/  SHF.L.U32 R3, R2, 0x1f, RZ ;  /* 0x0000001f02037819 */ /* 0x004fc800000006ff */
[----:B------:R-:W2:Y:S02]  /*37c0*/  SYNCS.PHASECHK.TRANS64.TRYWAIT P0, [UR5], R3 ;  /* 0x00000003ff0075a7 */ /* 0x000ea40008001105 */
[----:B--2---:R-:W-:Y:S05]  /*37d0*/  @!P0 BRA `(.L_x_60) ;  /* 0x0000004000ec8947 */ /* 0x004fea0003800000 */
.L_x_113:
        /* <DEDUP_REMOVED lines=9> */
.L_x_115:
[----:B------:R-:W-:-:S04]  /*3870*/  UIADD3 UR6, UPT, UPT, UR6, 0x1, URZ ;  /* 0x0000000106067890 */ /* 0x000fc8000fffe0ff */
[----:B------:R-:W-:-:S04]  /*3880*/  UISETP.NE.AND UP0, UPT, UR6, 0x4, UPT ;  /* 0x000000040600788c */ /* 0x000fc8000bf05270 */
[----:B------:R-:W-:Y:S02]  /*3890*/  USEL UR5, URZ, 0x1, UP0 ;  /* 0x00000001ff057887 */ /* 0x000fe40008000000 */
[----:B------:R-:W-:-:S04]  /*38a0*/  USEL UR6, UR6, URZ, UP0 ;  /* 0x000000ff06067287 */ /* 0x000fc80008000000 */
[----:B------:R-:W-:Y:S01]  /*38b0*/  ULEA UR6, UR6, UR9, 0x3 ;  /* 0x0000000906067291 */ /* 0x000fe2000f8e18ff */
[----:B--2---:R-:W-:-:S04]  /*38c0*/  LOP3.LUT R3, R2, UR5, RZ, 0x3c, !PT ;  /* 0x0000000502037c12 */ /* 0x004fc8000f8e3cff */
[----:B------:R-:W-:-:S04]  /*38d0*/  SHF.L.U32 R3, R3, 0x1f, RZ ;  /* 0x0000001f03037819 */ /* 0x000fc800000006ff */
[----:B------:R-:W2:Y:S02]  /*38e0*/  SYNCS.PHASECHK.TRANS64.TRYWAIT P0, [UR6], R3 ;  /* 0x00000003ff0075a7 */ /* 0x000ea40008001106 */
[----:B--2---:R-:W-:Y:S05]  /*38f0*/  @!P0 BRA `(.L_x_62) ;  /* 0x0000004000d48947 */ /* 0x004fea0003800000 */
.L_x_117:
[----:B------:R-:W-:Y:S01]  /*3900*/  NOP ;  /* 0x0000000000007918 */ /* 0x000fe20000000000 */
[----:B--2---:R-:W2:Y:S01]  /*3910*/  LDS R0, [UR4+0x14] ;  /* 0x00001404ff007984 */ /* 0x004ea20008000800 */
[----:B------:R-:W-:Y:S01]  /*3920*/  ULOP3.LUT UR6, UR13, 0xffff, URZ, 0xc0, !UPT ;  /* 0x0000ffff0d067892 */ /* 0x000fe2000f8ec0ff */
[----:B------:R-:W-:Y:S01]  /*3930*/  UMOV UR8, 0xffff ;  /* 0x0000ffff00087882 */ /* 0x000fe20000000000 */
[----:B------:R-:W-:Y:S02]  /*3940*/  UMOV UR5, 0x1 ;  /* 0x0000000100057882 */ /* 0x000fe40000000000 */
[----:B------:R-:W-:-:S04]  /*3950*/  USHF.R.U32.HI UR6, URZ, 0x5, UR6 ;  /* 0x00000005ff067899 */ /* 0x000fc80008011606 */
[----:B------:R-:W-:Y:S02]  /*3960*/  USHF.L.U32 UR8, UR8, UR6, URZ ;  /* 0x0000000608087299 */ /* 0x000fe400080006ff */
[----:B------:R-:W-:-:S04]  /*3970*/  USHF.L.U32 UR5, UR5, UR6, URZ ;  /* 0x0000000605057299 */ /* 0x000fc800080006ff */
[----:B--2---:R-:W-:-:S04]  /*3980*/  LOP3.LUT R0, R0, UR8, RZ, 0xc0, !PT ;  /* 0x0000000800007c12 */ /* 0x004fc8000f8ec0ff */
[----:B------:R-:W-:-:S13]  /*3990*/  ISETP.NE.AND P0, PT, R0, UR8, PT ;  /* 0x0000000800007c0c */ /* 0x000fda000bf05270 */
[----:B------:R-:W-:Y:S05]  /*39a0*/  @P0 BRA `(.L_x_63) ;  /* 0x0000000000580947 */ /* 0x000fea0003800000 */
[----:B------:R-:W2:Y:S02]  /*39b0*/  LDS R0, [UR4+0x18] ;  /* 0x00001804ff007984 */ /* 0x000ea40008000800 */
[----:B--2---:R-:W-:-:S04]  /*39c0*/  LOP3.LUT R0, R0, UR5, RZ, 0xc0, !PT ;  /* 0x0000000500007c12 */ /* 0x004fc8000f8ec0ff */
[----:B------:R-:W-:-:S13]  /*39d0*/  ISETP.NE.AND P0, PT, R0, UR5, PT ;  /* 0x0000000500007c0c */ /* 0x000fda000bf05270 */
[----:B------:R-:W-:Y:S05]  /*39e0*/  @P0 BRA `(.L_x_64) ;  /* 0x00000000003c0947 */ /* 0x000fea0003800000 */
[----:B------:R-:W2:Y:S01]  /*39f0*/  S2R R2, SR_LANEID ;  /* 0x0000000000027919 */ /* 0x000ea20000000000 */
[----:B------:R-:W-:Y:S01]  /*3a00*/  ULOP3.LUT UR8, URZ, UR8, URZ, 0x33, !UPT ;  /* 0x00000008ff087292 */ /* 0x000fe2000f8e33ff */
[----:B------:R-:W-:Y:S01]  /*3a10*/  LOP3.LUT R4, RZ, UR5, RZ, 0x33, !PT ;  /* 0x00000005ff047c12 */ /* 0x000fe2000f8e33ff */
[----:B------:R-:W-:Y:S02]  /*3a20*/  VOTEU.ANY UR7, UPT, PT ;  /* 0x0000000000077886 */ /* 0x000fe400038e0100 */
[----:B------:R-:W-:Y:S01]  /*3a30*/  UFLO.U32 UR7, UR7 ;  /* 0x00000007000772bd */ /* 0x000fe200080e0000 */
[----:B------:R-:W3:Y:S01]  /*3a40*/  REDUX UR5, R4 ;  /* 0x00000000040573c4 */ /* 0x000ee20000000000 */
[----:B------:R-:W-:-:S06]  /*3a50*/  IMAD.U32 R0, RZ, RZ, UR8 ;  /* 0x00000008ff007e24 */ /* 0x000fcc000f8e00ff */
[----:B------:R1:W-:Y:S01]  /*3a60*/  UTCATOMSWS.AND URZ, UR8 ;  /* 0x0000000800ff79e3 */ /* 0x0003e20008000000 */
[----:B------:R-:W4:Y:S01]  /*3a70*/  REDUX UR6, R0 ;  /* 0x00000000000673c4 */ /* 0x000f220000000000 */
[----:B--2---:R-:W-:Y:S01]  /*3a80*/  ISETP.EQ.U32.AND P0, PT, R2, UR7, PT ;  /* 0x0000000702007c0c */ /* 0x004fe2000bf02070 */
[----:B---3--:R-:W-:Y:S01]  /*3a90*/  IMAD.U32 R2, RZ, RZ, UR5 ;  /* 0x00000005ff027e24 */ /* 0x008fe2000f8e00ff */
[----:B----4-:R-:W-:-:S11]  /*3aa0*/  MOV R3, UR6 ;  /* 0x0000000600037c02 */ /* 0x010fd60008000f00 */
[----:B------:R1:W-:Y:S04]  /*3ab0*/  @P0 ATOMS.AND RZ, [UR4+0x14], R3 ;  /* 0x00001403ffff098c */ /* 0x0003e8000a800004 */
[----:B------:R1:W-:Y:S01]  /*3ac0*/  @P0 ATOMS.AND RZ, [UR4+0x18], R2 ;  /* 0x00001802ffff098c */ /* 0x0003e2000a800004 */
[----:B------:R-:W-:Y:S05]  /*3ad0*/  BRA `(.L_x_65) ;  /* 0x0000000000147947 */ /* 0x000fea0003800000 */
.L_x_64:
[----:B------:R-:W-:Y:S02]  /*3ae0*/  MOV R2, 0x3b00 ;  /* 0x00003b0000027802 */ /* 0x000fe40000000f00 */
[----:B-1--45:R-:W-:Y:S05]  /*3af0*/  CALL.REL.NOINC `($__internal_0_$__cuda_sm10x_tcgen05_guardrail_trap_col_being_dealloced_not_returned_by_alloc) ;  /* 0x0000004000f47944 */ /* 0x032fea0003c00000 */
[----:B------:R-:W-:Y:S05]  /*3b00*/  BRA `(.L_x_65) ;  /* 0x0000000000087947 */ /* 0x000fea0003800000 */
.L_x_63:
[----:B------:R-:W-:Y:S02]  /*3b10*/  MOV R2, 0x3b30 ;  /* 0x00003b3000027802 */ /* 0x000fe40000000f00 */
[----:B-1--45:R-:W-:Y:S05]  /*3b20*/  CALL.REL.NOINC `($__internal_2_$__cuda_sm10x_tcgen05_guardrail_trap_unallocated_columns_being_dealloced) ;  /* 0x0000004400007944 */ /* 0x032fea0003c00000 */
.L_x_65:
[----:B------:R-:W-:Y:S01]  /*3b30*/  NOP ;  /* 0x0000000000007918 */ /* 0x000fe20000000000 */
[----:B-1----:R-:W-:Y:S05]  /*3b40*/  EXIT ;  /* 0x000000000000794d */ /* 0x002fea0003800000 */
.L_x_47:
[----:B------:R-:W-:-:S09]  /*3b50*/  UISETP.NE.OR UP2, UPT, UR8, 0x3, !UP2 ;  /* 0x000000030800788c */ /* 0x000fd2000d745670 */
[----:B------:R-:W-:Y:S05]  /*3b60*/  BRA.U UP2, `(.L_x_66) ;  /* 0x0000000d02347547 */ /* 0x000fea000b800000 */
[----:B------:R-:W1:Y:S01]  /*3b70*/  LDC R0, c[0x0][0xb30] ;  /* 0x0002cc00ff007b82 */ /* 0x000e620000000800 */
[----:B------:R-:W2:Y:S01]  /*3b80*/  LDCU.64 UR8, c[0x0][0x888] ;  /* 0x00011100ff0877ac */ /* 0x000ea20008000a00 */
[----:B------:R-:W-:Y:S01]  /*3b90*/  IMAD.MOV.U32 R30, RZ, RZ, 0x1 ;  /* 0x00000001ff1e7424 */ /* 0x000fe200078e00ff */
[----:B------:R-:W-:Y:S01]  /*3ba0*/  CS2R R28, SRZ ;  /* 0x00000000001c7805 */ /* 0x000fe2000001ff00 */
[----:B------:R-:W-:Y:S01]  /*3bb0*/  IMAD.MOV.U32 R25, RZ, RZ, 0x2800 ;  /* 0x00002800ff197424 */ /* 0x000fe200078e00ff */
[----:B------:R-:W4:Y:S03]  /*3bc0*/  LDCU.64 UR4, c[0x0][0x890] ;  /* 0x00011200ff0477ac */ /* 0x000f260008000a00 */
[----:B------:R-:W3:Y:S01]  /*3bd0*/  LDC R19, c[0x0][0x370] ;  /* 0x0000dc00ff137b82 */ /* 0x000ee20000000800 */
[----:B------:R-:W-:Y:S01]  /*3be0*/  UMOV UR7, 0x400 ;  /* 0x0000040000077882 */ /* 0x000fe20000000000 */
[----:B------:R-:W-:-:S02]  /*3bf0*/  UPLOP3.LUT UP1, UPT, UPT, UPT, UPT, 0x40, 0x4 ;  /* 0x000000000004789c */ /* 0x000fc40003f2e870 */
[----:B------:R-:W-:-:S04]  /*3c00*/  ULEA UR7, UR37, UR7, 0x18 ;  /* 0x0000000725077291 */ /* 0x000fc8000f8ec0ff */
[----:B------:R-:W3:Y:S01]  /*3c10*/  LDC R2, c[0x0][0xb0c] ;  /* 0x0002c300ff027b82 */ /* 0x000ee20000000800 */
[----:B--2---:R-:W-:Y:S02]  /*3c20*/  UISETP.NE.U32.AND UP5, UPT, UR8, URZ, UPT ;  /* 0x000000ff0800728c */ /* 0x004fe4000bfa5070 */
[----:B------:R-:W-:Y:S02]  /*3c30*/  UIADD3 UR8, UPT, UPT, UR7, 0x30, URZ ;  /* 0x0000003007087890 */ /* 0x000fe4000fffe0ff */
[----:B----4-:R-:W-:-:S03]  /*3c40*/  UISETP.NE.U32.AND UP6, UPT, UR4, URZ, UPT ;  /* 0x000000ff0400728c */ /* 0x010fc6000bfc5070 */
[----:B------:R-:W2:Y:S01]  /*3c50*/  LDC R18, c[0x0][0xb20] ;  /* 0x0002c800ff127b82 */ /* 0x000ea20000000800 */
[----:B-1----:R-:W-:Y:S01]  /*3c60*/  ISETP.NE.AND P1, PT, R0, 0x1, PT ;  /* 0x000000010000780c */ /* 0x002fe20003f25270 */
[----:B------:R-:W-:Y:S02]  /*3c70*/  UISETP.NE.AND.EX UP5, UPT, UR9, URZ, UPT, UP5 ;  /* 0x000000ff0900728c */ /* 0x000fe4000bfa5350 */
[----:B------:R-:W-:Y:S02]  /*3c80*/  UPRMT UR37, UR37, 0x654, UR8 ;  /* 0x0000065425257896 */ /* 0x000fe40008000008 */
[----:B------:R-:W-:Y:S02]  /*3c90*/  UISETP.NE.AND.EX UP6, UPT, UR5, URZ, UPT, UP6 ;  /* 0x000000ff0500728c */ /* 0x000fe4000bfc5360 */
[----:B------:R-:W1:Y:S08]  /*3ca0*/  LDC.64 R32, c[0x0][0x348] ;  /* 0x0000d200ff207b82 */ /* 0x000e700000000a00 */
[----:B------:R-:W4:Y:S08]  /*3cb0*/  LDC.64 R16, c[0x0][0xb10] ;  /* 0x0002c400ff107b82 */ /* 0x000f300000000a00 */
[----:B------:R-:W1:Y:S08]  /*3cc0*/  LDC.64 R6, c[0x0][0xb18] ;  /* 0x0002c600ff067b82 */ /* 0x000e700000000a00 */
[----:B------:R-:W1:Y:S08]  /*3cd0*/  LDC.64 R4, c[0x0][0xb28] ;  /* 0x0002ca00ff047b82 */ /* 0x000e700000000a00 */
[----:B--23--:R-:W1:Y:S02]  /*3ce0*/  LDC R24, c[0x0][0x374] ;  /* 0x0000dd00ff187b82 */ /* 0x00ce640000000800 */
.L_x_74:
[C---:B------:R-:W-:Y:S02]  /*3cf0*/  LEA R0, R29.reuse, UR7, 0x3 ;  /* 0x000000071d007c11 */ /* 0x040fe4000f8e18ff */
[----:B------:R-:W-:Y:S02]  /*3d00*/  SHF.L.U32 R3, R28, 0x1f, RZ ;  /* 0x0000001f1c037819 */ /* 0x000fe400000006ff */
[----:B------:R-:W-:Y:S02]  /*3d10*/  LEA R20, R29, UR7, 0x4 ;  /* 0x000000071d147c11 */ /* 0x000fe4000f8e20ff */
[----:B--2---:R-:W2:Y:S02]  /*3d20*/  SYNCS.PHASECHK.TRANS64.TRYWAIT P0, [R0+URZ+0x50], R3 ;  /* 0x00005003000075a7 */ /* 0x004ea400080011ff */
[----:B--2---:R-:W-:Y:S05]  /*3d30*/  @!P0 BRA `(.L_x_67) ;  /* 0x0000003c00dc8947 */ /* 0x004fea0003800000 */
.L_x_118:
[----:B------:R-:W-:Y:S01]  /*3d40*/  ISETP.GE.AND P0, PT, R92, 0x1, PT ;  /* 0x000000015c00780c */ /* 0x000fe20003f06270 */
[----:B------:R-:W3:Y:S01]  /*3d50*/  LDS.128 R20, [R20+0xe0] ;  /* 0x0000e00014147984 */ /* 0x000ee20000000c00 */
[----:B------:R-:W-:Y:S01]  /*3d60*/  ISETP.NE.U32.AND P4, PT, RZ, UR4, PT ;  /* 0x00000004ff007c0c */ /* 0x000fe2000bf85070 */
[----:B--2---:R-:W-:Y:S01]  /*3d70*/  VIADD R0, R0, 0x60 ;  /* 0x0000006000007836 */ /* 0x004fe20000000000 */
[----:B------:R-:W-:Y:S02]  /*3d80*/  SHF.L.U32 R26, R30, 0x1f, RZ ;  /* 0x0000001f1e1a7819 */ /* 0x000fe400000006ff */
[----:B------:R-:W-:Y:S02]  /*3d90*/  ISETP.NE.AND.EX P4, PT, RZ, UR5, PT, P4 ;  /* 0x00000005ff007c0c */ /* 0x000fe4000bf85340 */
[----:B------:R-:W-:Y:S01]  /*3da0*/  PRMT R0, RZ, 0x654, R0 ;  /* 0x00000654ff007816 */ /* 0x000fe20000000000 */
[----:B------:R-:W-:Y:S01]  /*3db0*/  @!PT LDS RZ, [RZ] ;  /* 0x00000000fffff984 */ /* 0x000fe20000000800 */
[----:B------:R-:W-:Y:S01]  /*3dc0*/  @!PT LDS RZ, [RZ] ;  /* 0x00000000fffff984 */ /* 0x000fe20000000800 */
[----:B------:R-:W-:Y:S01]  /*3dd0*/  @!PT LDS RZ, [RZ] ;  /* 0x00000000fffff984 */ /* 0x000fe20000000800 */
[----:B------:R-:W-:Y:S01]  /*3de0*/  @!PT LDS RZ, [RZ] ;  /* 0x00000000fffff984 */ /* 0x000fe20000000800 */
[----:B------:R2:W-:Y:S06]  /*3df0*/  MEMBAR.ALL.CTA ;  /* 0x0000000000007992 */ /* 0x0005ec0000008000 */
[----:B--2---:R-:W2:Y:S02]  /*3e00*/  FENCE.VIEW.ASYNC.S ;  /* 0x00000000000073c6 */ /* 0x004ea40000000000 */
[----:B--2---:R2:W-:Y:S01]  /*3e10*/  SYNCS.ARRIVE.TRANS64.RED.A1T0 RZ, [R0+URZ], RZ ;  /* 0x000000ff00ff79a7 */ /* 0x0045e200081004ff */
[----:B---3--:R-:W-:Y:S11]  /*3e20*/  LOP3.LUT P3, RZ, R22, 0x1, RZ, 0xc0, !PT ;  /* 0x0000000116ff7812 */ /* 0x008ff6000786c0ff */
[----:B------:R-:W-:Y:S02]  /*3e30*/  @!UPT UIADD3 URZ, UPT, UPT, URZ, URZ, URZ ;  /* 0x000000fffffff290 */ /* 0x000fe4000fffe0ff */
[----:B------:R-:W-:Y:S02]  /*3e40*/  @P3 MOV R13, R20 ;  /* 0x00000014000d3202 */ /* 0x000fe40000000f00 */
[----:B------:R-:W-:Y:S01]  /*3e50*/  @P3 LOP3.LUT R8, R21, 0xffff, RZ, 0xc0, !PT ;  /* 0x0000ffff15083812 */ /* 0x000fe200078ec0ff */
[----:B--2---:R-:W-:Y:S06]  /*3e60*/  @!P0 BRA `(.L_x_68) ;  /* 0x0000000000a48947 */ /* 0x004fec0003800000 */
[----:B-1----:R-:W-:Y:S01]  /*3e70*/  IMAD.HI.U32 R31, R24, R7, RZ ;  /* 0x00000007181f7227 */ /* 0x002fe200078e00ff */
[----:B------:R-:W-:Y:S02]  /*3e80*/  ISETP.NE.AND P0, PT, R6, 0x1, PT ;  /* 0x000000010600780c */ /* 0x000fe40003f05270 */
[----:B------:R-:W-:Y:S01]  /*3e90*/  ISETP.NE.AND P2, PT, R92, 0x1, PT ;  /* 0x000000015c00780c */ /* 0x000fe20003f45270 */
[----:B----4-:R-:W-:Y:S01]  /*3ea0*/  IMAD.HI.U32 R34, R19, R16, RZ ;  /* 0x0000001013227227 */ /* 0x010fe200078e00ff */
[----:B------:R-:W-:Y:S02]  /*3eb0*/  SHF.R.U32.HI R31, RZ, R18, R31 ;  /* 0x00000012ff1f7219 */ /* 0x000fe4000001161f */
[----:B------:R-:W-:Y:S01]  /*3ec0*/  ISETP.NE.AND P5, PT, R2, 0x1, PT ;  /* 0x000000010200780c */ /* 0x000fe20003fa5270 */
[----:B------:R-:W-:Y:S01]  /*3ed0*/  IMAD.HI.U32 R36, R13, R16, RZ ;  /* 0x000000100d247227 */ /* 0x000fe200078e00ff */
[----:B------:R-:W-:Y:S02]  /*3ee0*/  SHF.R.U32.HI R34, RZ, R17, R34 ;  /* 0x00000011ff227219 */ /* 0x000fe40000011622 */
[----:B------:R-:W-:Y:S01]  /*3ef0*/  SEL R3, R24, R31, !P0 ;  /* 0x0000001f18037207 */ /* 0x000fe20004000000 */
[C---:B------:R-:W-:Y:S01]  /*3f00*/  IMAD.HI.U32 R31, R8.reuse, R7, RZ ;  /* 0x00000007081f7227 */ /* 0x040fe200078e00ff */
[----:B------:R-:W-:Y:S02]  /*3f10*/  SEL R11, R19, R34, !P5 ;  /* 0x00000022130b7207 */ /* 0x000fe40006800000 */
[----:B------:R-:W-:Y:S01]  /*3f20*/  SHF.R.U32.HI R36, RZ, R17, R36 ;  /* 0x00000011ff247219 */ /* 0x000fe20000011624 */
[----:B------:R-:W-:Y:S01]  /*3f30*/  IMAD.HI.U32 R38, R3, R4, RZ ;  /* 0x0000000403267227 */ /* 0x000fe200078e00ff */
[----:B------:R-:W-:Y:S03]  /*3f40*/  SHF.R.U32.HI R31, RZ, R18, R31 ;  /* 0x00000012ff1f7219 */ /* 0x000fe6000001161f */
[----:B------:R-:W-:Y:S01]  /*3f50*/  IMAD.HI.U32 R34, R11, R4, RZ ;  /* 0x000000040b227227 */ /* 0x000fe200078e00ff */
[----:B------:R-:W-:Y:S02]  /*3f60*/  @P2 SHF.R.U32.HI R3, RZ, R5, R38 ;  /* 0x00000005ff032219 */ /* 0x000fe40000011626 */
[----:B------:R-:W-:Y:S02]  /*3f70*/  SEL R9, R8, R31, !P0 ;  /* 0x0000001f08097207 */ /* 0x000fe40004000000 */
[----:B------:R-:W-:Y:S01]  /*3f80*/  @P2 SHF.R.U32.HI R11, RZ, R5, R34 ;  /* 0x00000005ff0b2219 */ /* 0x000fe20000011622 */
[C---:B------:R-:W-:Y:S01]  /*3f90*/  IMAD R10, R92.reuse, R3, RZ ;  /* 0x000000035c0a7224 */ /* 0x040fe200078e02ff */
[----:B------:R-:W-:Y:S01]  /*3fa0*/  SEL R3, R13, R36, !P5 ;  /* 0x000000240d037207 */ /* 0x000fe20006800000 */
[C---:B------:R-:W-:Y:S03]  /*3fb0*/  IMAD.HI.U32 R14, R9.reuse, R4, RZ ;  /* 0x00000004090e7227 */ /* 0x040fe600078e00ff */
[----:B------:R-:W-:Y:S01]  /*3fc0*/  ISETP.GE.AND P0, PT, R9, R10, PT ;  /* 0x0000000a0900720c */ /* 0x000fe20003f06270 */
[C---:B------:R-:W-:Y:S01]  /*3fd0*/  IMAD R12, R92.reuse, R11, RZ ;  /* 0x0000000b5c0c7224 */ /* 0x040fe200078e02ff */
[-C--:B------:R-:W-:Y:S04]  /*3fe0*/  SHF.R.U32.HI R14, RZ, R5.reuse, R14 ;  /* 0x00000005ff0e7219 */ /* 0x080fe8000001160e */
[----:B------:R-:W-:Y:S02]  /*3ff0*/  ISETP.GE.OR P0, PT, R3, R12, P0 ;  /* 0x0000000c0300720c */ /* 0x000fe40000706670 */
[----:B------:R-:W-:Y:S05]  /*4000*/  SEL R15, R9, R14, !P2 ;  /* 0x0000000e090f7207 */ /* 0x000fea0005000000 */
[----:B------:R-:W-:Y:S04]  /*4010*/  IMAD.MOV R14, RZ, RZ, -R15 ;  /* 0x000000ffff0e7224 */ /* 0x000fe800078e0a0f */
[----:B------:R-:W-:Y:S02]  /*4020*/  IMAD R14, R92, R14, R9 ;  /* 0x0000000e5c0e7224 */ /* 0x000fe400078e0209 */
[C---:B------:R-:W-:Y:S05]  /*4030*/  @!P0 IMAD.HI.U32 R10, R3.reuse, R4, RZ ;  /* 0x00000004030a8227 */ /* 0x040fea00078e00ff */
[----:B------:R-:W-:Y:S04]  /*4040*/  @!P0 SHF.R.U32.HI R10, RZ, R5, R10 ;  /* 0x00000005ff0a8219 */ /* 0x000fe8000001160a */
[----:B------:R-:W-:Y:S01]  /*4050*/  @!P0 SEL R0, R3, R10, !P2 ;  /* 0x0000000a03008207 */ /* 0x000fe20005000000 */
[----:B------:R-:W-:Y:S03]  /*4060*/  IMAD.MOV R10, RZ, RZ, -R3 ;  /* 0x000000ffff0a7224 */ /* 0x000fe600078e0a03 */
[----:B------:R-:W-:Y:S01]  /*4070*/  @!P0 IADD3 R15, PT, PT, R15, -R0, RZ ;  /* 0x800000000f0f8210 */ /* 0x000fe20007ffe0ff */
[----:B------:R-:W-:Y:S01]  /*4080*/  @!P0 IMAD R0, R11, R14, R0 ;  /* 0x0000000e0b008224 */ /* 0x000fe200078e0200 */
[----:B------:R-:W-:Y:S01]  /*4090*/  IADD3 R11, PT, PT, -R9, RZ, RZ ;  /* 0x000000ff090b7210 */ /* 0x000fe20007ffe1ff */
[----:B------:R-:W-:Y:S02]  /*40a0*/  IMAD R13, R2, R10, R13 ;  /* 0x0000000a020d7224 */ /* 0x000fe400078e020d */
[----:B------:R-:W-:Y:S02]  /*40b0*/  @!P0 IMAD R9, R15, R92, R3 ;  /* 0x0000005c0f098224 */ /* 0x000fe400078e0203 */
[----:B------:R-:W-:Y:S02]  /*40c0*/  @!P0 IMAD.MOV.U32 R3, RZ, RZ, R0 ;  /* 0x000000ffff038224 */ /* 0x000fe400078e0000 */
[----:B------:R-:W-:Y:S02]  /*40d0*/  IMAD R8, R6, R11, R8 ;  /* 0x0000000b06087224 */ /* 0x000fe400078e0208 */
[----:B------:R-:W-:Y:S02]  /*40e0*/  IMAD R13, R3, R2, R13 ;  /* 0x00000002030d7224 */ /* 0x000fe400078e020d */
[----:B------:R-:W-:Y:S02]  /*40f0*/  IMAD R8, R9, R6, R8 ;  /* 0x0000000609087224 */ /* 0x000fe400078e0208 */
.L_x_68:
[----:B------:R-:W-:Y:S05]  /*4100*/  BRA.U UP1, `(.L_x_69) ;  /* 0x0000000101107547 */ /* 0x000fea000b800000 */
[----:B------:R-:W-:Y:S04]  /*4110*/  MOV R0, UR6 ;  /* 0x0000000600007c02 */ /* 0x000fe80008000f00 */
[----:B------:R-:W-:Y:S04]  /*4120*/  SHF.L.U32 R3, R0, 0x1f, RZ ;  /* 0x0000001f00037819 */ /* 0x000fe800000006ff */
[----:B------:R-:W2:Y:S02]  /*4130*/  SYNCS.PHASECHK.TRANS64.TRYWAIT P0, [UR7+0x48], R3 ;  /* 0x00004803ff0075a7 */ /* 0x000ea40008001107 */
[----:B--2---:R-:W-:Y:S05]  /*4140*/  @!P0 BRA `(.L_x_70) ;  /* 0x0000003800ec8947 */ /* 0x004fea0003800000 */
.L_x_69:
[----:B------:R-:W-:Y:S05]  /*4150*/  BRA.U !UP6, `(.L_x_71) ;  /* 0x000000010e347547 */ /* 0x000fea000b800000 */
[----:B------:R-:W-:Y:S01]  /*4160*/  UPLOP3.LUT UP0, UPT, UPT, UPT, UP5, 0x80, 0x8 ;  /* 0x000000000008789c */ /* 0x000fe20003f0f050 */
[----:B------:R-:W-:Y:S05]  /*4170*/  HFMA2 R200, -RZ, RZ, 0, 5.9604644775390625e-08 ;  /* 0x00000001ffc87431 */ /* 0x000fea00000001ff */
[----:B------:R-:W-:Y:S05]  /*4180*/  PLOP3.LUT P0, PT, PT, PT, UP0, 0x80, 0x8 ;  /* 0x000000000008781c */ /* 0x000fea0003f0f008 */
[----:B------:R-:W3:Y:S01]  /*4190*/  @UP0 LDCU.64 UR10, c[0x0][0x888] ;  /* 0x00011100ff0a07ac */ /* 0x000ee20008000a00 */
[----:B------:R-:W-:Y:S04]  /*41a0*/  @UP0 UIMAD UR8, UR36, UR4, URZ ;  /* 0x00000004240802a4 */ /* 0x000fe8000f8e02ff */
[----:B---3--:R-:W-:Y:S06]  /*41b0*/  @UP0 UIMAD.WIDE UR10, UR8, 0x4, UR10 ;  /* 0x00000004080a08a5 */ /* 0x008fec000f8e020a */
[----:B------:R-:W-:Y:S02]  /*41c0*/  IMAD.U32 R10, RZ, RZ, UR10 ;  /* 0x0000000aff0a7e24 */ /* 0x000fe4000f8e00ff */
[----:B------:R-:W-:Y:S05]  /*41d0*/  IMAD.U32 R11, RZ, RZ, UR11 ;  /* 0x0000000bff0b7e24 */ /* 0x000fea000f8e00ff */
[----:B--2---:R-:W2:Y:S02]  /*41e0*/  @P0 LDG.E R0, desc[UR46][R10.64] ;  /* 0x0000002e0a000981 */ /* 0x004ea4000c1e1900 */
[----:B--2---:R-:W-:Y:S01]  /*41f0*/  @P0 R2UR UR38, R0 ;  /* 0x00000000002602ca */ /* 0x004fe200000e0000 */
[----:B------:R-:W-:Y:S05]  /*4200*/  IMAD.MOV.U32 R0, RZ, RZ, 0x1 ;  /* 0x00000001ff007424 */ /* 0x000fea00078e00ff */
[----:B------:R-:W-:Y:S08]  /*4210*/  @!P0 PRMT R200, R0, 0x7610, R200 ;  /* 0x0000761000c88816 */ /* 0x000ff000000000c8 */
[----:B------:R-:W3:Y:S02]  /*4220*/  @!UP0 LDCU UR38, c[0x0][0x880] ;  /* 0x00011000ff2687ac */ /* 0x000ee40008000800 */
.L_x_71:
[----:B---3--:R-:W-:Y:S01]  /*4230*/  @!P4 ISETP.EQ.AND P5, PT, RZ, UR38, PT ;  /* 0x00000026ff00cc0c */ /* 0x008fe2000bfa2270 */
[----:B------:R-:W-:Y:S01]  /*4240*/  @!UPT UIADD3 URZ, UPT, UPT, URZ, URZ, URZ ;  /* 0x000000fffffff290 */ /* 0x000fe2000fffe0ff */
[----:B------:R-:W-:Y:S11]  /*4250*/  @!P4 BRA `(.L_x_72) ;  /* 0x000000000014c947 */ /* 0x000ff60003800000 */
[----:B------:R-:W-:Y:S02]  /*4260*/  LOP3.LUT P0, RZ, R200, 0xff, RZ, 0xc0, !PT ;  /* 0x000000ffc8ff7812 */ /* 0x000fe4000780c0ff */
[----:B------:R-:W-:Y:S04]  /*4270*/  PLOP3.LUT P5, PT, PT, PT, UP0, 0x80, 0x8 ;  /* 0x000000000008781c */ /* 0x000fe80003faf008 */
[----:B------:R-:W-:Y:S07]  /*4280*/  PLOP3.LUT P5, PT, P5, PT, PT, 0x8, 0x80 ;  /* 0x000000000080781c */ /* 0x000fee0002fae170 */
[----:B------:R-:W-:Y:S11]  /*4290*/  @P0 ISETP.EQ.AND P5, PT, RZ, UR38, PT ;  /* 0x00000026ff000c0c */ /* 0x000ff6000bfa2270 */
[----:B------:R-:W-:Y:S02]  /*42a0*/  @!UPT UIADD3 URZ, UPT, UPT, URZ, URZ, URZ ;  /* 0x000000fffffff290 */ /* 0x000fe4000fffe0ff */
.L_x_72:
[----:B------:R-:W3:Y:S01]  /*42b0*/  SYNCS.PHASECHK.TRANS64.TRYWAIT P4, [UR7+0x38], R26 ;  /* 0x0000381aff0075a7 */ /* 0x000ee20008081107 */
[----:B------:R-:W-:Y:S01]  /*42c0*/  @P3 SHF.R.U32.HI R27, RZ, 0x10, R21 ;  /* 0x00000010ff1b3819 */ /* 0x000fe20000011615 */
[----:B------:R-:W-:Y:S01]  /*42d0*/  VIADD R29, R29, 0x1 ;  /* 0x000000011d1d7836 */ /* 0x000fe20000000000 */
[----:B------:R-:W1:Y:S08]  /*42e0*/  LDC.64 R14, c[0x0][0xb10] ;  /* 0x0002c400ff0e7b82 */ /* 0x000e700000000a00 */
[----:B------:R-:W4:Y:S08]  /*42f0*/  LDC.64 R10, c[0x0][0xb18] ;  /* 0x0002c600ff0a7b82 */ /* 0x000f300000000a00 */
[----:B--2---:R-:W2:Y:S08]  /*4300*/  @!P1 LDC R0, c[0x0][0xb20] ;  /* 0x0002c800ff009b82 */ /* 0x004eb00000000800 */
[----:B------:R-:W2:Y:S01]  /*4310*/  @!P1 LDC R3, c[0x0][0xb0c] ;  /* 0x0002c300ff039b82 */ /* 0x000ea20000000800 */
[----:B-1----:R-:W-:Y:S05]  /*4320*/  @!P1 IMAD.HI.U32 R14, R13, R14, RZ ;  /* 0x0000000e0d0e9227 */ /* 0x002fea00078e00ff */
[----:B------:R-:W-:Y:S01]  /*4330*/  @!P1 SHF.R.U32.HI R14, RZ, R15, R14 ;  /* 0x0000000fff0e9219 */ /* 0x000fe2000001160e */
[----:B----4-:R-:W-:Y:S01]  /*4340*/  @!P1 IMAD.HI.U32 R11, R8, R11, RZ ;  /* 0x0000000b080b9227 */ /* 0x010fe200078e00ff */
[----:B------:R-:W-:Y:S04]  /*4350*/  @!P1 ISETP.NE.AND P0, PT, R10, 0x1, PT ;  /* 0x000000010a00980c */ /* 0x000fe80003f05270 */
[----:B--2---:R-:W-:Y:S02]  /*4360*/  @!P1 SHF.R.U32.HI R9, RZ, R0, R11 ;  /* 0x00000000ff099219 */ /* 0x004fe4000001160b */
[----:B------:R-:W-:Y:S02]  /*4370*/  @!P1 ISETP.NE.AND P2, PT, R3, 0x1, PT ;  /* 0x000000010300980c */ /* 0x000fe40003f45270 */
[----:B------:R-:W-:Y:S02]  /*4380*/  @!P1 SEL R9, R8, R9, !P0 ;  /* 0x0000000908099207 */ /* 0x000fe40004000000 */
[----:B------:R-:W-:Y:S02]  /*4390*/  ELECT P0, URZ, PT ;  /* 0x0000000000ff782f */ /* 0x000fe40003800000 */
[----:B------:R-:W-:Y:S05]  /*43a0*/  @!P1 SEL R14, R13, R14, !P2 ;  /* 0x0000000e0d0e9207 */ /* 0x000fea0005000000 */
[----:B------:R-:W-:Y:S02]  /*43b0*/  @!P1 IMAD.IADD R0, R9, 0x1, -R14 ;  /* 0x0000000109009824 */ /* 0x000fe400078e0a0e */
[----:B------:R-:W-:Y:S02]  /*43c0*/  @!P1 IMAD.IADD R9, R14, 0x1, -R9 ;  /* 0x000000010e099824 */ /* 0x000fe400078e0a09 */
[----:B------:R-:W-:Y:S02]  /*43d0*/  @!P1 IMAD R13, R0, R3, R13 ;  /* 0x00000003000d9224 */ /* 0x000fe400078e020d */
[----:B------:R-:W-:Y:S01]  /*43e0*/  @!P1 IMAD R8, R9, R10, R8 ;  /* 0x0000000a09089224 */ /* 0x000fe200078e0208 */
[----:B---3--:R-:W-:Y:S06]  /*43f0*/  @!P4 BRA `(.L_x_73) ;  /* 0x000000380058c947 */ /* 0x008fec0003800000 */
.L_x_121:
[----:B------:R-:W-:Y:S01]  /*4400*/  PLOP3.LUT P5, PT, P5, P0, PT, 0xf2, 0x2f ;  /* 0x00000000002f781c */ /* 0x000fe20002fa1e72 */
[----:B------:R-:W-:Y:S01]  /*4410*/  UMOV UR14, 0x0 ;  /* 0x00000000000e7882 */ /* 0x000fe20000000000 */
[----:B------:R-:W-:Y:S01]  /*4420*/  UMOV UR15, 0x10000000 ;  /* 0x10000000000f7882 */ /* 0x000fe20000000000 */
[----:B------:R-:W-:Y:S01]  /*4430*/  UMOV UR44, UR36 ;  /* 0x00000024002c7c82 */ /* 0x000fe20008000000 */
[----:B------:R-:W-:Y:S01]  /*4440*/  UMOV UR28, UR36 ;  /* 0x00000024001c7c82 */ /* 0x000fe20008000000 */
[----:B------:R-:W-:Y:S01]  /*4450*/  UMOV UR20, UR36 ;  /* 0x0000002400147c82 */ /* 0x000fe20008000000 */
[----:B------:R-:W-:Y:S01]  /*4460*/  UMOV UR12, UR36 ;  /* 0x00000024000c7c82 */ /* 0x000fe20008000000 */
[----:B------:R-:W-:Y:S06]  /*4470*/  LOP3.LUT R30, R30, 0x1, RZ, 0x3c, !PT ;  /* 0x000000011e1e7812 */ /* 0x000fec00078e3cff */
[----:B-1----:R-:W-:Y:S01]  /*4480*/  @!P5 IADD3 R3, P0, PT, R32, 0x580, RZ ;  /* 0x000005802003d810 */ /* 0x002fe20007f1e0ff */
[----:B------:R-:W-:Y:S01]  /*4490*/  @!P5 IMAD R191, R191, 0x50, RZ ;  /* 0x00000050bfbfd824 */ /* 0x000fe200078e02ff */
[----:B------:R-:W-:Y:S01]  /*44a0*/  VOTEU.ALL UP4, P5 ;  /* 0x0000000000ff7886 */ /* 0x000fe20002880000 */
[----:B------:R-:W-:Y:S01]  /*44b0*/  @!P5 IMAD.SHL.U32 R201, R201, 0x80, RZ ;  /* 0x00000080c9c9d824 */ /* 0x000fe200078e00ff */
[----:B------:R-:W-:Y:S01]  /*44c0*/  @!P5 R2UR UR9, R3 ;  /* 0x000000000309d2ca */ /* 0x000fe200000e0000 */
[----:B------:R-:W-:Y:S01]  /*44d0*/  @!P5 IMAD.X R0, RZ, RZ, R33, P0 ;  /* 0x000000ffff00d224 */ /* 0x000fe200000e0621 */
[----:B------:R-:W-:Y:S01]  /*44e0*/  @!P5 R2UR UR42, R191 ;  /* 0x00000000bf2ad2ca */ /* 0x000fe200000e0000 */
[----:B------:R-:W-:Y:S01]  /*44f0*/  @!UP4 UIADD3 UR41, UPT, UPT, UR7, 0x30, URZ ;  /* 0x000000300729c890 */ /* 0x000fe2000fffe0ff */
[----:B------:R-:W-:Y:S01]  /*4500*/  @!P5 R2UR UR43, R201 ;  /* 0x00000000c92bd2ca */ /* 0x000fe200000e0000 */
[----:B------:R-:W-:Y:S01]  /*4510*/  @!UP4 UIADD3 UR40, UPT, UPT, UR7, 0x180, URZ ;  /* 0x000001800728c890 */ /* 0x000fe2000fffe0ff */
[----:B------:R-:W-:Y:S01]  /*4520*/  @!P5 R2UR UR8, R0 ;  /* 0x000000000008d2ca */ /* 0x000fe200000e0000 */
[----:B------:R-:W-:Y:S01]  /*4530*/  VOTEU.ALL UP3, P5 ;  /* 0x0000000000ff7886 */ /* 0x000fe20002860000 */
[----:B------:R-:W-:Y:S01]  /*4540*/  @!UP4 UIADD3 UR32, UPT, UPT, UR7, 0x980, URZ ;  /* 0x000009800720c890 */ /* 0x000fe2000fffe0ff */
[----:B------:R-:W-:Y:S01]  /*4550*/  ISETP.NE.AND P0, PT, R29, 0x2, PT ;  /* 0x000000021d00780c */ /* 0x000fe20003f05270 */
[----:B------:R-:W-:Y:S01]  /*4560*/  VOTEU.ALL UP2, P5 ;  /* 0x0000000000ff7886 */ /* 0x000fe20002840000 */
[----:B------:R-:W-:Y:S01]  /*4570*/  UMOV UR33, UR41 ;  /* 0x0000002900217c82 */ /* 0x000fe20008000000 */
[----:B------:R-:W-:Y:S01]  /*4580*/  @!UP4 UIADD3 UR24, UPT, UPT, UR7, 0x1180, URZ ;  /* 0x000011800718c890 */ /* 0x000fe2000fffe0ff */
[----:B------:R-:W-:Y:S01]  /*4590*/  IMAD.U32 R10, RZ, RZ, UR9 ;  /* 0x00000009ff0a7e24 */ /* 0x000fe2000f8e00ff */
[----:B------:R-:W-:Y:S01]  /*45a0*/  VOTEU.ALL UP1, P5 ;  /* 0x0000000000ff7886 */ /* 0x000fe20002820000 */
[----:B------:R-:W-:Y:S01]  /*45b0*/  @!UP4 UIADD3 UR34, UPT, UPT, UR42, 0x10, URZ ;  /* 0x000000102a22c890 */ /* 0x000fe2000fffe0ff */
[----:B------:R-:W-:Y:S01]  /*45c0*/  SEL R3, RZ, 0x1, P0 ;  /* 0x00000001ff037807 */ /* 0x000fe20000000000 */
[----:B------:R-:W-:Y:S01]  /*45d0*/  UMOV UR35, UR43 ;  /* 0x0000002b00237c82 */ /* 0x000fe20008000000 */
[----:B------:R-:W-:Y:S01]  /*45e0*/  @!P5 R2UR UR22, R10 ;  /* 0x000000000a16d2ca */ /* 0x000fe200000e0000 */
[----:B------:R-:W-:Y:S01]  /*45f0*/  IMAD.U32 R11, RZ, RZ, UR8 ;  /* 0x00000008ff0b7e24 */ /* 0x000fe2000f8e00ff */
[----:B------:R-:W-:Y:S01]  /*4600*/  @!UP4 UIADD3 UR26, UPT, UPT, UR42, 0x20, URZ ;  /* 0x000000202a1ac890 */ /* 0x000fe2000fffe0ff */
[----:B------:R-:W-:Y:S01]  /*4610*/  LOP3.LUT R28, R28, R3, RZ, 0x3c, !PT ;  /* 0x000000031c1c7212 */ /* 0x000fe200078e3cff */
[----:B------:R-:W-:Y:S01]  /*4620*/  UMOV UR25, UR41 ;  /* 0x0000002900197c82 */ /* 0x000fe20008000000 */
[----:B------:R-:W-:Y:S01]  /*4630*/  UMOV UR27, UR43 ;  /* 0x0000002b001b7c82 */ /* 0x000fe20008000000 */
[----:B------:R-:W-:Y:S01]  /*4640*/  @!P5 R2UR UR23, R11 ;  /* 0x000000000b17d2ca */ /* 0x000fe200000e0000 */
[----:B------:R-:W-:Y:S01]  /*4650*/  @!UP4 UIADD3 UR16, UPT, UPT, UR7, 0x1980, URZ ;  /* 0x000019800710c890 */ /* 0x000fe2000fffe0ff */
[----:B------:R-:W-:Y:S01]  /*4660*/  SEL R29, R29, RZ, P0 ;  /* 0x000000ff1d1d7207 */ /* 0x000fe20000000000 */
[----:B------:R-:W-:Y:S01]  /*4670*/  @!UP4 UIADD3 UR18, UPT, UPT, UR42, 0x30, URZ ;  /* 0x000000302a12c890 */ /* 0x000fe2000fffe0ff */
[----:B------:R-:W-:Y:S01]  /*4680*/  IMAD.IADD R191, R8, 0x1, R179 ;  /* 0x0000000108bf7824 */ /* 0x000fe200078e02b3 */
[----:B------:R-:W-:Y:S01]  /*4690*/  UMOV UR17, UR41 ;  /* 0x0000002900117c82 */ /* 0x000fe20008000000 */
[----:B------:R-:W-:Y:S01]  /*46a0*/  UMOV UR19, UR43 ;  /* 0x0000002b00137c82 */ /* 0x000fe20008000000 */
[----:B------:R-:W-:Y:S01]  /*46b0*/  @!UP4 UIADD3 UR8, UPT, UPT, UR7, 0x2180, URZ ;  /* 0x000021800708c890 */ /* 0x000fe2000fffe0ff */
[----:B------:R-:W-:Y:S01]  /*46c0*/  IMAD.IADD R201, R13, 0x1, R190 ;  /* 0x000000010dc97824 */ /* 0x000fe200078e02be */
[----:B------:R-:W-:Y:S01]  /*46d0*/  @!UP4 UIADD3 UR10, UPT, UPT, UR42, 0x40, URZ ;  /* 0x000000402a0ac890 */ /* 0x000fe2000fffe0ff */
[----:B------:R-:W-:Y:S01]  /*46e0*/  UMOV UR9, UR41 ;  /* 0x0000002900097c82 */ /* 0x000fe20008000000 */
[----:B------:R-:W-:Y:S02]  /*46f0*/  UMOV UR11, UR43 ;  /* 0x0000002b000b7c82 */ /* 0x000fe40008000000 */
[----:B------:R-:W-:Y:S01]  /*4700*/  @!UP3 UTMALDG.3D [UR40], [UR22], desc[UR14] ;  /* 0x00000e281600b5b4 */ /* 0x000fe20008011000 */
[----:B------:R1:W-:Y:S01]  /*4710*/  @!UP2 UTMALDG.3D [UR32], [UR22], desc[UR14] ;  /* 0x00000e201600a5b4 */ /* 0x0003e20008011000 */
[----:B------:R-:W-:Y:S01]  /*4720*/  VOTEU.ALL UP2, P5 ;  /* 0x0000000000ff7886 */ /* 0x000fe20002840000 */
[----:B------:R2:W-:Y:S01]  /*4730*/  @!UP1 UTMALDG.3D [UR24], [UR22], desc[UR14] ;  /* 0x00000e18160095b4 */ /* 0x0005e20008011000 */
[----:B------:R-:W-:Y:S03]  /*4740*/  VOTEU.ALL UP1, P5 ;  /* 0x0000000000ff7886 */ /* 0x000fe60002820000 */
[----:B------:R2:W-:Y:S02]  /*4750*/  @!UP2 UTMALDG.3D [UR16], [UR22], desc[UR14] ;  /* 0x00000e101600a5b4 */ /* 0x0005e40008011000 */
[----:B------:R2:W-:Y:S01]  /*4760*/  @!UP1 UTMALDG.3D [UR8], [UR22], desc[UR14] ;  /* 0x00000e08160095b4 */ /* 0x0005e20008011000 */
[----:B------:R2:W-:Y:S01]  /*4770*/  @!P5 SYNCS.ARRIVE.TRANS64.RED.A0TR RZ, [UR7+0x30], R25 ;  /* 0x00003019ffffd9a7 */ /* 0x0005e20008300407 */
[----:B------:R-:W-:Y:S01]  /*4780*/  UPLOP3.LUT UP1, UPT, UPT, UPT, UPT, 0x80, 0x8 ;  /* 0x000000000008789c */ /* 0x000fe20003f2f070 */
[----:B-1----:R-:W-:Y:S01]  /*4790*/  @P3 R2UR UR36, R27 ;  /* 0x000000001b2432ca */ /* 0x002fe200000e0000 */
[----:B------:R-:W-:Y:S01]  /*47a0*/  SYNCS.ARRIVE.TRANS64.RED.A1T0 RZ, [UR37], RZ ;  /* 0x000000ffffff79a7 */ /* 0x000fe20008100425 */
[----:B------:R-:W-:Y:S02]  /*47b0*/  @!UPT UIADD3 URZ, UPT, UPT, URZ, URZ, URZ ;  /* 0x000000fffffff290 */ /* 0x000fe4000fffe0ff */
[----:B------:R-:W-:Y:S11]  /*47c0*/  @P3 BRA `(.L_x_74) ;  /* 0xfffffff400483947 */ /* 0x000ff6000383ffff */
[----:B------:R-:W-:Y:S07]  /*47d0*/  MOV R0, UR7 ;  /* 0x0000000700007c02 */ /* 0x000fee0008000f00 */
.L_x_75:
[----:B-1----:R-:W-:-:S04]  /*47e0*/  SHF.L.U32 R3, R30, 0x1f, RZ ;  /* 0x0000001f1e037819 */ /* 0x002fc800000006ff */
[----:B------:R1:W3:Y:S03]  /*47f0*/  SYNCS.PHASECHK.TRANS64.TRYWAIT P0, [R0+URZ+0x38], R3 ;  /* 0x00003803000075a7 */ /* 0x0002e600080011ff */
[----:B---3--:R-:W-:Y:S05]  /*4800*/  @!P0 NANOSLEEP.SYNCS 0x989680 ;  /* 0x009896800000895d */ /* 0x008fea0003900000 */
[----:B------:R-:W3:Y:S02]  /*4810*/  @!P0 SYNCS.PHASECHK.TRANS64 P0, [R0+URZ+0x38], R3 ;  /* 0x00003803000085a7 */ /* 0x000ee400080010ff */
[----:B--23--:R-:W-:Y:S05]  /*4820*/  @P0 EXIT ;  /* 0x000000000000094d */ /* 0x00cfea0003800000 */
[----:B------:R-:W-:Y:S05]  /*4830*/  BRA `(.L_x_75) ;  /* 0xfffffffc00e87947 */ /* 0x000fea000383ffff */
.L_x_66:
[----:B------:R-:W-:-:S06]  /*4840*/  UISETP.GE.AND UP1, UPT, UR8, 0x4, UPT ;  /* 0x000000040800788c */ /* 0x000fcc000bf26270 */
[----:B------:R-:W-:-:S13]  /*4850*/  PLOP3.LUT P0, PT, PT, PT, UP1, 0x80, 0x8 ;  /* 0x000000000008781c */ /* 0x000fda0003f0f018 */
[----:B------:R-:W-:Y:S05]  /*4860*/  @!P0 EXIT ;  /* 0x000000000000894d */ /* 0x000fea0003800000 */
[----:B------:R-:W-:Y:S01]  /*4870*/  BAR.SYNC.DEFER_BLOCKING 0x6, 0xa0 ;  /* 0x0182800000007b1d */ /* 0x000fe20000010000 */
[C---:B------:R-:W-:Y:S01]  /*4880*/  IMAD.U32 R2, R211.reuse, 0x10000, RZ ;  /* 0x00010000d3027824 */ /* 0x040fe200078e00ff */
[----:B------:R-:W-:Y:S02]  /*4890*/  LOP3.LUT R210, R0, 0x60, R211, 0xf8, !PT ;  /* 0x0000006000d27812 */ /* 0x000fe400078ef8d3 */
[----:B------:R-:W-:Y:S02]  /*48a0*/  CS2R R208, SRZ ;  /* 0x0000000000d07805 */ /* 0x000fe4000001ff00 */
[----:B------:R-:W-:Y:S01]  /*48b0*/  LOP3.LUT R211, R211, 0x60, RZ, 0xc0, !PT ;  /* 0x00000060d3d37812 */ /* 0x000fe200078ec0ff */
[----:B------:R-:W-:Y:S01]  /*48c0*/  IMAD.MOV.U32 R213, RZ, RZ, RZ ;  /* 0x000000ffffd57224 */ /* 0x000fe200078e00ff */
[----:B------:R-:W-:Y:S01]  /*48d0*/  UMOV UR44, 0x400 ;  /* 0x00000400002c7882 */ /* 0x000fe20000000000 */
[----:B------:R-:W1:Y:S01]  /*48e0*/  LDC R203, c[0x0][0x370] ;  /* 0x0000dc00ffcb7b82 */ /* 0x000e620000000800 */
[----:B------:R-:W-:Y:S01]  /*48f0*/  ULEA UR44, UR37, UR44, 0x18 ;  /* 0x0000002c252c7291 */ /* 0x000fe2000f8ec0ff */
[----:B------:R-:W-:Y:S01]  /*4900*/  LOP3.LUT R2, R2, 0x600000, RZ, 0xc0, !PT ;  /* 0x0060000002027812 */ /* 0x000fe200078ec0ff */
[----:B------:R-:W-:Y:S01]  /*4910*/  IMAD.MOV.U32 R207, RZ, RZ, RZ ;  /* 0x000000ffffcf7224 */ /* 0x000fe200078e00ff */
[----:B------:R-:W2:Y:S03]  /*4920*/  LDCU.64 UR48, c[0x0][0x348] ;  /* 0x00006900ff3077ac */ /* 0x000ea60008000a00 */
[----:B------:R-:W-:Y:S01]  /*4930*/  LEA R210, R210, UR44, 0x4 ;  /* 0x0000002cd2d27c11 */ /* 0x000fe2000f8e20ff */
[----:B------:R-:W4:Y:S01]  /*4940*/  LDC R94, c[0x0][0xb0c] ;  /* 0x0002c300ff5e7b82 */ /* 0x000f220000000800 */
[----:B------:R-:W1:Y:S01]  /*4950*/  LDCU.64 UR40, c[0x0][0x888] ;  /* 0x00011100ff2877ac */ /* 0x000e620008000a00 */
[----:B------:R-:W1:Y:S06]  /*4960*/  LDCU.64 UR42, c[0x0][0x890] ;  /* 0x00011200ff2a77ac */ /* 0x000e6c0008000a00 */
[----:B------:R-:W1:Y:S01]  /*4970*/  LDC R202, c[0x0][0xb20] ;  /* 0x0002c800ffca7b82 */ /* 0x000e620000000800 */
[----:B------:R-:W3:Y:S01]  /*4980*/  LDS R3, [UR44+0x100] ;  /* 0x0001002cff037984 */ /* 0x000ee20008000800 */
[----:B------:R-:W-:-:S06]  /*4990*/  UMOV UR39, URZ ;  /* 0x000000ff00277c82 */ /* 0x000fcc0008000000 */
[----:B------:R-:W1:Y:S08]  /*49a0*/  LDC R93, c[0x0][0xb30] ;  /* 0x0002cc00ff5d7b82 */ /* 0x000e700000000800 */
[----:B------:R-:W1:Y:S08]  /*49b0*/  LDC.64 R188, c[0x0][0xb10] ;  /* 0x0002c400ffbc7b82 */ /* 0x000e700000000a00 */
[----:B------:R-:W1:Y:S08]  /*49c0*/  LDC.64 R90, c[0x0][0xb18] ;  /* 0x0002c600ff5a7b82 */ /* 0x000e700000000a00 */
[----:B------:R-:W1:Y:S08]  /*49d0*/  LDC.64 R88, c[0x0][0xb28] ;  /* 0x0002ca00ff587b82 */ /* 0x000e700000000a00 */
[----:B------:R-:W1:Y:S01]  /*49e0*/  LDC.64 R186, c[0x0][0x8b0] ;  /* 0x00022c00ffba7b82 */ /* 0x000e620000000a00 */
[----:B---3--:R-:W-:-:S07]  /*49f0*/  IMAD.IADD R2, R3, 0x1, R2 ;  /* 0x0000000103027824 */ /* 0x008fce00078e0202 */
[----:B------:R-:W3:Y:S08]  /*4a00*/  LDC.64 R184, c[0x0][0x8a8] ;  /* 0x00022a00ffb87b82 */ /* 0x000ef00000000a00 */
[----:B--2-4-:R-:W1:Y:S02]  /*4a10*/  LDC R204, c[0x0][0x374] ;  /* 0x0000dd00ffcc7b82 */ /* 0x014e640000000800 */
.L_x_92:
[C---:B------:R-:W-:Y:S02]  /*4a20*/  LEA R0, R213.reuse, UR44, 0x3 ;  /* 0x0000002cd5007c11 */ /* 0x040fe4000f8e18ff */
[----:B------:R-:W-:Y:S02]  /*4a30*/  SHF.L.U32 R3, R208, 0x1f, RZ ;  /* 0x0000001fd0037819 */ /* 0x000fe400000006ff */
[----:B------:R-:W-:Y:S02]  /*4a40*/  LEA R12, R213, UR44, 0x4 ;  /* 0x0000002cd50c7c11 */ /* 0x000fe4000f8e20ff */
[----:B------:R-:W2:Y:S02]  /*4a50*/  SYNCS.PHASECHK.TRANS64.TRYWAIT P0, [R0+URZ+0x50], R3 ;  /* 0x00005003000075a7 */ /* 0x000ea400080011ff */
[----:B-123--:R-:W-:Y:S05]  /*4a60*/  @!P0 BRA `(.L_x_76) ;  /* 0x0000003000d48947 */ /* 0x00efea0003800000 */
.L_x_122:
[----:B------:R-:W-:Y:S01]  /*4a70*/  ISETP.GE.AND P0, PT, R92, 0x1, PT ;  /* 0x000000015c00780c */ /* 0x000fe20003f06270 */
[----:B------:R-:W4:Y:S01]  /*4a80*/  LDS.128 R12, [R12+0xe0] ;  /* 0x0000e0000c0c7984 */ /* 0x000f220000000c00 */
[----:B-1----:R-:W-:Y:S01]  /*4a90*/  ISETP.NE.U32.AND P2, PT, R186, RZ, PT ;  /* 0x000000ffba00720c */ /* 0x002fe20003f45070 */
[----:B--2---:R-:W-:Y:S01]  /*4aa0*/  VIADD R0, R0, 0x60 ;  /* 0x0000006000007836 */ /* 0x004fe20000000000 */
[----:B------:R-:W-:Y:S01]  /*4ab0*/  @!PT LDS RZ, [RZ] ;  /* 0x00000000fffff984 */ /* 0x000fe20000000800 */
[----:B------:R-:W-:Y:S01]  /*4ac0*/  @!PT LDS RZ, [RZ] ;  /* 0x00000000fffff984 */ /* 0x000fe20000000800 */
[----:B------:R-:W-:Y:S01]  /*4ad0*/  @!PT LDS RZ, [RZ] ;  /* 0x00000000fffff984 */ /* 0x000fe20000000800 */
[----:B------:R-:W-:Y:S01]  /*4ae0*/  @!PT LDS RZ, [RZ] ;  /* 0x00000000fffff984 */ /* 0x000fe20000000800 */
[----:B------:R1:W-:Y:S06]  /*4af0*/  MEMBAR.ALL.CTA ;  /* 0x0000000000007992 */ /* 0x0003ec0000008000 */
[----:B-1----:R-:W1:Y:S01]  /*4b00*/  FENCE.VIEW.ASYNC.S ;  /* 0x00000000000073c6 */ /* 0x002e620000000000 */
[----:B------:R-:W-:Y:S04]  /*4b10*/  PRMT R0, RZ, 0x654, R0 ;  /* 0x00000654ff007816 */ /* 0x000fe80000000000 */
[----:B-1----:R1:W-:Y:S01]  /*4b20*/  SYNCS.ARRIVE.TRANS64.RED.A1T0 RZ, [R0+URZ], RZ ;  /* 0x000000ff00ff79a7 */ /* 0x0023e200081004ff */
[----:B----4-:R-:W-:Y:S04]  /*4b30*/  LOP3.LUT P6, RZ, R14, 0x1, RZ, 0xc0, !PT ;  /* 0x000000010eff7812 */ /* 0x010fe800078cc0ff */
[----:B------:R-:W-:Y:S09]  /*4b40*/  P2R R212, PR, RZ, 0x40 ;  /* 0x00000040ffd47803 */ /* 0x000ff20000000000 */
[----:B------:R-:W-:Y:S02]  /*4b50*/  @P6 MOV R97, R12 ;  /* 0x0000000c00616202 */ /* 0x000fe40000000f00 */
[----:B------:R-:W-:Y:S01]  /*4b60*/  @P6 LOP3.LUT R95, R13, 0xffff, RZ, 0xc0, !PT ;  /* 0x0000ffff0d5f6812 */ /* 0x000fe200078ec0ff */
[----:B-1----:R-:W-:Y:S06]  /*4b70*/  @!P0 BRA `(.L_x_77) ;  /* 0x0000000000a48947 */ /* 0x002fec0003800000 */
[----:B------:R-:W-:Y:S01]  /*4b80*/  IMAD.HI.U32 R11, R204, R91, RZ ;  /* 0x0000005bcc0b7227 */ /* 0x000fe200078e00ff */
[----:B------:R-:W-:Y:S02]  /*4b90*/  ISETP.NE.AND P0, PT, R90, 0x1, PT ;  /* 0x000000015a00780c */ /* 0x000fe40003f05270 */
[----:B------:R-:W-:Y:S01]  /*4ba0*/  ISETP.NE.AND P1, PT, R92, 0x1, PT ;  /* 0x000000015c00780c */ /* 0x000fe20003f25270 */
[----:B------:R-:W-:Y:S01]  /*4bb0*/  IMAD.HI.U32 R10, R203, R188, RZ ;  /* 0x000000bccb0a7227 */ /* 0x000fe200078e00ff */
[----:B------:R-:W-:Y:S02]  /*4bc0*/  SHF.R.U32.HI R11, RZ, R202, R11 ;  /* 0x000000caff0b7219 */ /* 0x000fe4000001160b */
[----:B------:R-:W-:Y:S01]  /*4bd0*/  ISETP.NE.AND P3, PT, R94, 0x1, PT ;  /* 0x000000015e00780c */ /* 0x000fe20003f65270 */
[----:B------:R-:W-:Y:S01]  /*4be0*/  IMAD.HI.U32 R18, R97, R188, RZ ;  /* 0x000000bc61127227 */ /* 0x000fe200078e00ff */
[----:B------:R-:W-:Y:S02]  /*4bf0*/  SHF.R.U32.HI R10, RZ, R189, R10 ;  /* 0x000000bdff0a7219 */ /* 0x000fe4000001160a */
[----:B------:R-:W-:Y:S01]  /*4c00*/  SEL R3, R204, R11, !P0 ;  /* 0x0000000bcc037207 */ /* 0x000fe20004000000 */
[----:B------:R-:W-:Y:S01]  /*4c10*/  IMAD.HI.U32 R11, R95, R91, RZ ;  /* 0x0000005b5f0b7227 */ /* 0x000fe200078e00ff */
[----:B------:R-:W-:Y:S02]  /*4c20*/  SEL R7, R203, R10, !P3 ;  /* 0x0000000acb077207 */ /* 0x000fe40005800000 */
[----:B------:R-:W-:Y:S01]  /*4c30*/  SHF.R.U32.HI R18, RZ, R189, R18 ;  /* 0x000000bdff127219 */ /* 0x000fe20000011612 */
[-C--:B------:R-:W-:Y:S04]  /*4c40*/  IMAD.HI.U32 R10, R3, R88.reuse, RZ ;  /* 0x00000058030a7227 */ /* 0x080fe800078e00ff */
[----:B------:R-:W-:Y:S01]  /*4c50*/  IMAD.HI.U32 R16, R7, R88, RZ ;  /* 0x0000005807107227 */ /* 0x000fe200078e00ff */
[-C--:B------:R-:W-:Y:S02]  /*4c60*/  @P1 SHF.R.U32.HI R3, RZ, R89.reuse, R10 ;  /* 0x00000059ff031219 */ /* 0x080fe4000001160a */
[----:B------:R-:W-:Y:S02]  /*4c70*/  SHF.R.U32.HI R10, RZ, R202, R11 ;  /* 0x000000caff0a7219 */ /* 0x000fe4000001160b */
[----:B------:R-:W-:Y:S01]  /*4c80*/  @P1 SHF.R.U32.HI R7, RZ, R89, R16 ;  /* 0x00000059ff071219 */ /* 0x000fe20000011610 */
[C---:B------:R-:W-:Y:S01]  /*4c90*/  IMAD R4, R92.reuse, R3, RZ ;  /* 0x000000035c047224 */ /* 0x040fe200078e02ff */
[----:B------:R-:W-:Y:S02]  /*4ca0*/  SEL R5, R95, R10, !P0 ;  /* 0x0000000a5f057207 */ /* 0x000fe40004000000 */
[----:B------:R-:W-:Y:S01]  /*4cb0*/  SEL R3, R97, R18, !P3 ;  /* 0x0000001261037207 */ /* 0x000fe20005800000 */
[----:B------:R-:W-:Y:S01]  /*4cc0*/  IMAD R6, R92, R7, RZ ;  /* 0x000000075c067224 */ /* 0x000fe200078e02ff */
[C---:B------:R-:W-:Y:S01]  /*4cd0*/  ISETP.GE.AND P0, PT, R5.reuse, R4, PT ;  /* 0x000000040500720c */ /* 0x040fe20003f06270 */
[----:B------:R-:W-:Y:S03]  /*4ce0*/  IMAD.HI.U32 R8, R5, R88, RZ ;  /* 0x0000005805087227 */ /* 0x000fe600078e00ff */
[----:B------:R-:W-:Y:S01]  /*4cf0*/  ISETP.GE.OR P0, PT, R3, R6, P0 ;  /* 0x000000060300720c */ /* 0x000fe20000706670 */
[----:B------:R-:W-:Y:S01]  /*4d00*/  IMAD.MOV R6, RZ, RZ, -R3 ;  /* 0x000000ffff067224 */ /* 0x000fe200078e0a03 */
[-C--:B------:R-:W-:Y:S03]  /*4d10*/  SHF.R.U32.HI R8, RZ, R89.reuse, R8 ;  /* 0x00000059ff087219 */ /* 0x080fe60000011608 */
[----:B------:R-:W-:Y:S01]  /*4d20*/  IMAD R97, R94, R6, R97 ;  /* 0x000000065e617224 */ /* 0x000fe200078e0261 */
[----:B------:R-:W-:Y:S05]  /*4d30*/  SEL R9, R5, R8, !P1 ;  /* 0x0000000805097207 */ /* 0x000fea0004800000 */
[----:B------:R-:W-:Y:S02]  /*4d40*/  IMAD.MOV R8, RZ, RZ, -R9 ;  /* 0x000000ffff087224 */ /* 0x000fe400078e0a09 */
[C---:B------:R-:W-:Y:S04]  /*4d50*/  @!P0 IMAD.HI.U32 R4, R3.reuse, R88, RZ ;  /* 0x0000005803048227 */ /* 0x040fe800078e00ff */
[----:B------:R-:W-:Y:S01]  /*4d60*/  IMAD R8, R92, R8, R5 ;  /* 0x000000085c087224 */ /* 0x000fe200078e0205 */
[----:B------:R-:W-:Y:S04]  /*4d70*/  @!P0 SHF.R.U32.HI R4, RZ, R89, R4 ;  /* 0x00000059ff048219 */ /* 0x000fe80000011604 */
[----:B------:R-:W-:Y:S02]  /*4d80*/  @!P0 SEL R0, R3, R4, !P1 ;  /* 0x0000000403008207 */ /* 0x000fe40004800000 */
[----:B------:R-:W-:Y:S02]  /*4d90*/  IADD3 R4, PT, PT, -R5, RZ, RZ ;  /* 0x000000ff05047210 */ /* 0x000fe40007ffe1ff */
[----:B------:R-:W-:Y:S01]  /*4da0*/  @!P0 IADD3 R9, PT, PT, R9, -R0, RZ ;  /* 0x8000000009098210 */ /* 0x000fe20007ffe0ff */
[----:B------:R-:W-:Y:S02]  /*4db0*/  @!P0 IMAD R0, R7, R8, R0 ;  /* 0x0000000807008224 */ /* 0x000fe400078e0200 */
[----:B------:R-:W-:Y:S02]  /*4dc0*/  IMAD R95, R90, R4, R95 ;  /* 0x000000045a5f7224 */ /* 0x000fe400078e025f */
[----:B------:R-:W-:Y:S02]  /*4dd0*/  @!P0 IMAD R5, R9, R92, R3 ;  /* 0x0000005c09058224 */ /* 0x000fe400078e0203 */
[----:B------:R-:W-:Y:S04]  /*4de0*/  @!P0 IMAD.MOV.U32 R3, RZ, RZ, R0 ;  /* 0x000000ffff038224 */ /* 0x000fe800078e0000 */
[----:B------:R-:W-:Y:S02]  /*4df0*/  IMAD R97, R3, R94, R97 ;  /* 0x0000005e03617224 */ /* 0x000fe400078e0261 */
[----:B------:R-:W-:Y:S02]  /*4e00*/  IMAD R95, R5, R90, R95 ;  /* 0x0000005a055f7224 */ /* 0x000fe400078e025f */
.L_x_77:
[----:B------:R-:W-:Y:S01]  /*4e10*/  UISETP.NE.U32.AND UP3, UPT, UR42, URZ, UPT ;  /* 0x000000ff2a00728c */ /* 0x000fe2000bf65070 */
[----:B------:R-:W-:Y:S03]  /*4e20*/  ISETP.NE.AND.EX P2, PT, R187, RZ, PT, P2 ;  /* 0x000000ffbb00720c */ /* 0x000fe60003f45320 */
[----:B------:R-:W-:Y:S09]  /*4e30*/  UISETP.NE.AND.EX UP3, UPT, UR43, URZ, UPT, UP3 ;  /* 0x000000ff2b00728c */ /* 0x000ff2000bf65330 */
[----:B------:R-:W-:Y:S05]  /*4e40*/  BRA.U !UP3, `(.L_x_78) ;  /* 0x000000010b387547 */ /* 0x000fea000b800000 */
[----:B------:R-:W-:Y:S01]  /*4e50*/  UISETP.NE.U32.AND UP0, UPT, UR40, URZ, UPT ;  /* 0x000000ff2800728c */ /* 0x000fe2000bf05070 */
[----:B------:R-:W-:Y:S03]  /*4e60*/  HFMA2 R200, -RZ, RZ, 0, 5.9604644775390625e-08 ;  /* 0x00000001ffc87431 */ /* 0x000fe600000001ff */
[----:B------:R-:W-:Y:S06]  /*4e70*/  UISETP.NE.AND.EX UP0, UPT, UR41, URZ, UPT, UP0 ;  /* 0x000000ff2900728c */ /* 0x000fec000bf05300 */
[----:B------:R-:W-:Y:S05]  /*4e80*/  PLOP3.LUT P0, PT, PT, PT, UP0, 0x80, 0x8 ;  /* 0x000000000008781c */ /* 0x000fea0003f0f008 */
[----:B------:R-:W1:Y:S01]  /*4e90*/  @UP0 LDCU.64 UR6, c[0x0][0x888] ;  /* 0x00011100ff0607ac */ /* 0x000e620008000a00 */
[----:B------:R-:W-:Y:S04]  /*4ea0*/  @UP0 UIMAD UR4, UR36, UR42, URZ ;  /* 0x0000002a240402a4 */ /* 0x000fe8000f8e02ff */
[----:B-1----:R-:W-:Y:S06]  /*4eb0*/  @UP0 UIMAD.WIDE UR6, UR4, 0x4, UR6 ;  /* 0x00000004040608a5 */ /* 0x002fec000f8e0206 */
[----:B------:R-:W-:Y:S02]  /*4ec0*/  IMAD.U32 R4, RZ, RZ, UR6 ;  /* 0x00000006ff047e24 */ /* 0x000fe4000f8e00ff */
[----:B------:R-:W-:Y:S05]  /*4ed0*/  IMAD.U32 R5, RZ, RZ, UR7 ;  /* 0x00000007ff057e24 */ /* 0x000fea000f8e00ff */
[----:B------:R-:W2:Y:S02]  /*4ee0*/  @P0 LDG.E R0, desc[UR46][R4.64] ;  /* 0x0000002e04000981 */ /* 0x000ea4000c1e1900 */
[----:B--2---:R-:W-:Y:S01]  /*4ef0*/  @P0 R2UR UR38, R0 ;  /* 0x00000000002602ca */ /* 0x004fe200000e0000 */
[----:B------:R-:W-:Y:S05]  /*4f00*/  IMAD.MOV.U32 R0, RZ, RZ, 0x1 ;  /* 0x00000001ff007424 */ /* 0x000fea00078e00ff */
[----:B------:R-:W-:Y:S08]  /*4f10*/  @!P0 PRMT R200, R0, 0x7610, R200 ;  /* 0x0000761000c88816 */ /* 0x000ff000000000c8 */
[----:B------:R-:W1:Y:S02]  /*4f20*/  @!UP0 LDCU UR38, c[0x0][0x880] ;  /* 0x00011000ff2687ac */ /* 0x000e640008000800 */
.L_x_78:
[----:B------:R-:W-:Y:S05]  /*4f30*/  @!P2 BRA `(.L_x_79) ;  /* 0x000000000020a947 */ /* 0x000fea0003800000 */
[----:B---3--:R-:W-:Y:S04]  /*4f40*/  ISETP.NE.U32.AND P0, PT, R184, RZ, PT ;  /* 0x000000ffb800720c */ /* 0x008fe80003f05070 */
[----:B------:R-:W-:Y:S11]  /*4f50*/  ISETP.NE.AND.EX P0, PT, R185, RZ, PT, P0 ;  /* 0x000000ffb900720c */ /* 0x000ff60003f05300 */
[----:B------:R-:W-:Y:S02]  /*4f60*/  @!UPT UIADD3 URZ, UPT, UPT, URZ, URZ, URZ ;  /* 0x000000fffffff290 */ /* 0x000fe4000fffe0ff */
[----:B------:R-:W2:Y:S01]  /*4f70*/  @P0 LDC.64 R4, c[0x0][0x8a8] ;  /* 0x00022a00ff040b82 */ /* 0x000ea20000000a00 */
[----:B------:R-:W-:Y:S04]  /*4f80*/  @P0 IMAD R0, R186, UR36, RZ ;  /* 0x00000024ba000c24 */ /* 0x000fe8000f8e02ff */
[----:B--2---:R-:W-:Y:S05]  /*4f90*/  @P0 IMAD.WIDE R4, R0, 0x4, R4 ;  /* 0x0000000400040825 */ /* 0x004fea00078e0204 */
[----:B-----5:R2:W5:Y:S02]  /*4fa0*/  @P0 LDG.E R96, desc[UR46][R4.64] ;  /* 0x0000002e04600981 */ /* 0x020564000c1e1900 */
[----:B--2---:R-:W4:Y:S02]  /*4fb0*/  @!P0 LDC R96, c[0x0][0x8a0] ;  /* 0x00022800ff608b82 */ /* 0x004f240000000800 */
.L_x_79:
[----:B------:R-:W2:Y:S01]  /*4fc0*/  LDC.64 R4, c[0x0][0xb10] ;  /* 0x0002c400ff047b82 */ /* 0x000ea20000000a00 */
[----:B------:R-:W-:Y:S01]  /*4fd0*/  UISETP.NE.AND UP4, UPT, UR45, URZ, UPT ;  /* 0x000000ff2d00728c */ /* 0x000fe2000bf85270 */
[----:B------:R-:W-:Y:S01]  /*4fe0*/  SHF.L.U32 R8, R209, 0x1f, RZ ;  /* 0x0000001fd1087819 */ /* 0x000fe200000006ff */
[----:B------:R-:W-:Y:S01]  /*4ff0*/  UPLOP3.LUT UP0, UPT, UPT, UPT, UPT, 0x40, 0x4 ;  /* 0x000000000004789c */ /* 0x000fe20003f0e870 */
[----:B------:R-:W-:Y:S01]  /*5000*/  @P6 SHF.R.U32.HI R206, RZ, 0x10, R13 ;  /* 0x00000010ffce6819 */ /* 0x000fe2000001160d */
[----:B------:R-:W-:Y:S03]  /*5010*/  ULEA UR50, UR39, UR44, 0x3 ;  /* 0x0000002c27327291 */ /* 0x000fe6000f8e18ff */
[----:B------:R-:W3:Y:S01]  /*5020*/  LDC.64 R6, c[0x0][0xb18] ;  /* 0x0002c600ff067b82 */ /* 0x000ee20000000a00 */
[----:B------:R-:W-:Y:S01]  /*5030*/  PLOP3.LUT P1, PT, PT, PT, UP4, 0x80, 0x8 ;  /* 0x000000000008781c */ /* 0x000fe20003f2f048 */
[----:B------:R-:W-:Y:S01]  /*5040*/  VIADD R213, R213, 0x1 ;  /* 0x00000001d5d57836 */ /* 0x000fe20000000000 */
[----:B------:R-:W-:Y:S02]  /*5050*/  CS2R R138, SRZ ;  /* 0x00000000008a7805 */ /* 0x000fe4000001ff00 */
[----:B------:R-:W-:Y:S02]  /*5060*/  CS2R R136, SRZ ;  /* 0x0000000000887805 */ /* 0x000fe4000001ff00 */
[----:B------:R-:W-:Y:S01]  /*5070*/  CS2R R130, SRZ ;  /* 0x0000000000827805 */ /* 0x000fe2000001ff00 */
[----:B------:R-:W1:Y:S01]  /*5080*/  @UP4 LDCU.64 UR4, c[0x0][0x888] ;  /* 0x00011100ff0447ac */ /* 0x000e620008000a00 */
[----:B------:R-:W-:Y:S02]  /*5090*/  CS2R R128, SRZ ;  /* 0x0000000000807805 */ /* 0x000fe4000001ff00 */
[----:B------:R-:W-:Y:S02]  /*50a0*/  CS2R R122, SRZ ;  /* 0x00000000007a7805 */ /* 0x000fe4000001ff00 */
[----:B------:R-:W-:Y:S02]  /*50b0*/  CS2R R120, SRZ ;  /* 0x0000000000787805 */ /* 0x000fe4000001ff00 */
[----:B------:R-:W-:Y:S02]  /*50c0*/  CS2R R114, SRZ ;  /* 0x0000000000727805 */ /* 0x000fe4000001ff00 */
[----:B------:R-:W-:Y:S01]  /*50d0*/  CS2R R112, SRZ ;  /* 0x0000000000707805 */ /* 0x000fe2000001ff00 */
[----:B------:R-:W-:Y:S01]  /*50e0*/  @UP4 UPLOP3.LUT UP0, UPT, UPT, UPT, UP3, 0x80, 0x8 ;  /* 0x000000000008489c */ /* 0x000fe20003f0f030 */
[----:B------:R-:W-:Y:S02]  /*50f0*/  CS2R R106, SRZ ;  /* 0x00000000006a7805 */ /* 0x000fe4000001ff00 */
[----:B------:R-:W-:Y:S01]  /*5100*/  @P1 LOP3.LUT P0, RZ, R200, 0xff, RZ, 0xc0, !PT ;  /* 0x000000ffc8ff1812 */ /* 0x000fe2000780c0ff */
[----:B-1----:R-:W-:Y:S01]  /*5110*/  @UP4 UISETP.NE.AND UP1, UPT, UR38, URZ, UPT ;  /* 0x000000ff2600428c */ /* 0x002fe2000bf25270 */
[----:B------:R-:W-:Y:S01]  /*5120*/  CS2R R104, SRZ ;  /* 0x0000000000687805 */ /* 0x000fe2000001ff00 */
[----:B------:R-:W-:Y:S02]  /*5130*/  @UP4 UISETP.NE.U32.AND UP2, UPT, UR4, URZ, UPT ;  /* 0x000000ff0400428c */ /* 0x000fe4000bf45070 */
[----:B------:R-:W-:Y:S02]  /*5140*/  @UP4 USEL UR4, URZ, 0xffffffff, UP1 ;  /* 0xffffffffff044887 */ /* 0x000fe40008800000 */
[----:B------:R-:W-:Y:S06]  /*5150*/  @UP4 UISETP.NE.AND.EX UP2, UPT, UR5, URZ, UPT, UP2 ;  /* 0x000000ff0500428c */ /* 0x000fec000bf45320 */
[----:B------:R-:W-:Y:S01]  /*5160*/  @P1 VOTEU.ANY UP1, P0 ;  /* 0x0000000000ff1886 */ /* 0x000fe20000020100 */
[----:B------:R-:W-:Y:S01]  /*5170*/  ISETP.NE.AND P0, PT, R93, 0x1, PT ;  /* 0x000000015d00780c */ /* 0x000fe20003f05270 */
[----:B------:R-:W-:Y:S04]  /*5180*/  @UP4 USEL UR5, URZ, 0xffffffff, UP2 ;  /* 0xffffffffff054887 */ /* 0x000fe80009000000 */
[----:B------:R-:W-:Y:S04]  /*5190*/  @UP0 USEL UR4, UR5, UR4, !UP1 ;  /* 0x0000000405040287 */ /* 0x000fe8000c800000 */
[----:B------:R-:W-:Y:S04]  /*51a0*/  @UP4 ULOP3.LUT UR4, UR4, 0x1, URZ, 0xc0, !UPT ;  /* 0x0000000104044892 */ /* 0x000fe8000f8ec0ff */
[----:B------:R-:W1:Y:S01]  /*51b0*/  @!P0 LDC R0, c[0x0][0xb20] ;  /* 0x0002c800ff008b82 */ /* 0x000e620000000800 */
[----:B------:R-:W-:Y:S01]  /*51c0*/  UISETP.NE.U32.OR UP0, UPT, UR4, 0x1, !UP4 ;  /* 0x000000010400788c */ /* 0x000fe2000e705470 */
[----:B--2---:R-:W-:Y:S01]  /*51d0*/  @!P0 IMAD.HI.U32 R4, R97, R4, RZ ;  /* 0x0000000461048227 */ /* 0x004fe200078e00ff */
[----:B---3--:R-:W-:Y:S05]  /*51e0*/  @!P0 ISETP.NE.AND P1, PT, R6, 0x1, PT ;  /* 0x000000010600880c */ /* 0x008fea0003f25270 */
[----:B------:R-:W2:Y:S01]  /*51f0*/  @!P0 LDC R3, c[0x0][0xb0c] ;  /* 0x0002c300ff038b82 */ /* 0x000ea20000000800 */
[----:B------:R-:W-:Y:S01]  /*5200*/  @!P0 IMAD.HI.U32 R7, R95, R7, RZ ;  /* 0x000000075f078227 */ /* 0x000fe200078e00ff */
[----:B------:R-:W-:Y:S02]  /*5210*/  PLOP3.LUT P3, PT, PT, PT, UP0, 0x80, 0x8 ;  /* 0x000000000008781c */ /* 0x000fe40003f6f008 */
[----:B------:R-:W-:Y:S11]  /*5220*/  @!P0 SHF.R.U32.HI R4, RZ, R5, R4 ;  /* 0x00000005ff048219 */ /* 0x000ff60000011604 */
[----:B------:R-:W-:Y:S04]  /*5230*/  @P3 SHF.L.U32 R9, R207, 0x1f, RZ ;  /* 0x0000001fcf093819 */ /* 0x000fe800000006ff */
[----:B------:R-:W3:Y:S01]  /*5240*/  @P3 SYNCS.PHASECHK.TRANS64.TRYWAIT P5, [UR44+0x30], R9 ;  /* 0x00003009ff0035a7 */ /* 0x000ee200080a112c */
[----:B-1----:R-:W-:Y:S02]  /*5250*/  @!P0 SHF.R.U32.HI R0, RZ, R0, R7 ;  /* 0x00000000ff008219 */ /* 0x002fe40000011607 */
[----:B--2---:R-:W-:Y:S02]  /*5260*/  @!P0 ISETP.NE.AND P2, PT, R3, 0x1, PT ;  /* 0x000000010300880c */ /* 0x004fe40003f45270 */
[----:B------:R-:W-:Y:S02]  /*5270*/  @!P0 SEL R5, R95, R0, !P1 ;  /* 0x000000005f058207 */ /* 0x000fe40004800000 */
[----:B------:R-:W-:Y:S05]  /*5280*/  @!P0 SEL R4, R97, R4, !P2 ;  /* 0x0000000461048207 */ /* 0x000fea0005000000 */
[----:B------:R-:W-:Y:S02]  /*5290*/  @!P0 IMAD.IADD R0, R5, 0x1, -R4 ;  /* 0x0000000105008824 */ /* 0x000fe400078e0a04 */
[----:B------:R-:W-:Y:S01]  /*52a0*/  @!P0 IMAD.IADD R4, R4, 0x1, -R5 ;  /* 0x0000000104048824 */ /* 0x000fe200078e0a05 */
[----:B------:R1:W2:Y:S01]  /*52b0*/  SYNCS.PHASECHK.TRANS64.TRYWAIT P4, [UR50+0x70], R8 ;  /* 0x00007008ff0075a7 */ /* 0x0002a20008081132 */
[----:B------:R-:W-:Y:S02]  /*52c0*/  @!P0 IMAD R97, R0, R3, R97 ;  /* 0x0000000300618224 */ /* 0x000fe400078e0261 */
[----:B------:R-:W-:Y:S01]  /*52d0*/  @!P0 IMAD R95, R4, R6, R95 ;  /* 0x00000006045f8224 */ /* 0x000fe200078e025f */
[----:B------:R-:W-:Y:S02]  /*52e0*/  PLOP3.LUT P0, PT, PT, PT, PT, 0x8, 0x80 ;  /* 0x000000000080781c */ /* 0x000fe40003f0e170 */
[----:B---3--:R-:W-:Y:S01]  /*52f0*/  @P3 PLOP3.LUT P0, PT, P5, PT, PT, 0x8, 0x80 ;  /* 0x000000000080381c */ /* 0x008fe20002f0e170 */
[----:B------:R-:W-:Y:S01]  /*5300*/  @!UPT UIADD3 URZ, UPT, UPT, URZ, URZ, URZ ;  /* 0x000000fffffff290 */ /* 0x000fe2000fffe0ff */
[----:B-1----:R-:W-:Y:S11]  /*5310*/  BRA.U !UP0, `(.L_x_80) ;  /* 0x0000000108a87547 */ /* 0x002ff6000b800000 */
[----:B------:R-:W-:Y:S01]  /*5320*/  LOP3.LUT P1, RZ, R200, 0xff, RZ, 0xc0, !PT ;  /* 0x000000ffc8ff7812 */ /* 0x000fe2000782c0ff */
[----:B------:R-:W-:Y:S01]  /*5330*/  @!UPT UIADD3 URZ, UPT, UPT, URZ, URZ, URZ ;  /* 0x000000fffffff290 */ /* 0x000fe2000fffe0ff */
[----:B------:R-:W-:Y:S11]  /*5340*/  @!P0 BRA `(.L_x_81) ;  /* 0x00000000000c8947 */ /* 0x000ff60003800000 */
[----:B------:R-:W-:Y:S04]  /*5350*/  SHF.L.U32 R3, R207, 0x1f, RZ ;  /* 0x0000001fcf037819 */ /* 0x000fe800000006ff */
[----:B------:R-:W1:Y:S02]  /*5360*/  SYNCS.PHASECHK.TRANS64.TRYWAIT P0, [UR44+0x30], R3 ;  /* 0x00003003ff0075a7 */ /* 0x000e64000800112c */
[----:B-1----:R-:W-:Y:S05]  /*5370*/  @!P0 BRA `(.L_x_82) ;  /* 0x0000002800a48947 */ /* 0x002fea0003800000 */
.L_x_81:
[----:B------:R-:W-:Y:S01]  /*5380*/  UISETP.NE.U32.AND UP0, UPT, UR40, URZ, UPT ;  /* 0x000000ff2800728c */ /* 0x000fe2000bf05070 */
[----:B------:R-:W-:Y:S01]  /*5390*/  CS2R R106, SRZ ;  /* 0x00000000006a7805 */ /* 0x000fe2000001ff00 */
[----:B------:R-:W-:Y:S01]  /*53a0*/  UISETP.NE.AND UP1, UPT, UR38, URZ, UPT ;  /* 0x000000ff2600728c */ /* 0x000fe2000bf25270 */
[----:B------:R-:W-:Y:S01]  /*53b0*/  CS2R R104, SRZ ;  /* 0x0000000000687805 */ /* 0x000fe2000001ff00 */
[----:B------:R-:W-:Y:S01]  /*53c0*/  UISETP.NE.AND.EX UP0, UPT, UR41, URZ, UPT, UP0 ;  /* 0x000000ff2900728c */ /* 0x000fe2000bf05300 */
[----:B------:R-:W-:Y:S01]  /*53d0*/  CS2R R114, SRZ ;  /* 0x0000000000727805 */ /* 0x000fe2000001ff00 */
[----:B------:R-:W-:Y:S01]  /*53e0*/  USEL UR4, URZ, 0xffffffff, UP1 ;  /* 0xffffffffff047887 */ /* 0x000fe20008800000 */
[----:B------:R-:W-:Y:S01]  /*53f0*/  CS2R R112, SRZ ;  /* 0x0000000000707805 */ /* 0x000fe2000001ff00 */
[----:B------:R-:W-:Y:S01]  /*5400*/  USEL UR5, URZ, 0xffffffff, UP0 ;  /* 0xffffffffff057887 */ /* 0x000fe20008000000 */
[----:B------:R-:W-:Y:S02]  /*5410*/  CS2R R122, SRZ ;  /* 0x00000000007a7805 */ /* 0x000fe4000001ff00 */
[----:B------:R-:W-:Y:S01]  /*5420*/  CS2R R120, SRZ ;  /* 0x0000000000787805 */ /* 0x000fe2000001ff00 */
[----:B------:R-:W-:Y:S01]  /*5430*/  VOTEU.ANY UP0, P1 ;  /* 0x0000000000ff7886 */ /* 0x000fe20000800100 */
[----:B------:R-:W-:Y:S01]  /*5440*/  @UP3 USEL UR4, UR5, UR4, !UP0 ;  /* 0x0000000405043287 */ /* 0x000fe2000c000000 */
[----:B------:R-:W-:Y:S02]  /*5450*/  CS2R R130, SRZ ;  /* 0x0000000000827805 */ /* 0x000fe4000001ff00 */
[----:B------:R-:W-:Y:S02]  /*5460*/  CS2R R128, SRZ ;  /* 0x0000000000807805 */ /* 0x000fe4000001ff00 */
[----:B------:R-:W-:Y:S01]  /*5470*/  CS2R R138, SRZ ;  /* 0x00000000008a7805 */ /* 0x000fe2000001ff00 */
[----:B------:R-:W-:Y:S01]  /*5480*/  ULOP3.LUT UR4, UR4, 0x1, URZ, 0xc0, !UPT ;  /* 0x0000000104047892 */ /* 0x000fe2000f8ec0ff */
[----:B------:R-:W-:Y:S02]  /*5490*/  CS2R R136, SRZ ;  /* 0x0000000000887805 */ /* 0x000fe4000001ff00 */
[----:B------:R-:W-:Y:S01]  /*54a0*/  LOP3.LUT R207, R207, 0x1, RZ, 0x3c, !PT ;  /* 0x00000001cfcf7812 */ /* 0x000fe200078e3cff */
[----:B------:R-:W-:Y:S02]  /*54b0*/  UISETP.NE.U32.AND UP0, UPT, UR4, 0x1, UPT ;  /* 0x000000010400788c */ /* 0x000fe4000bf05070 */
[----:B------:R-:W-:Y:S04]  /*54c0*/  UIADD3 UR4, UPT, UPT, UR44, 0x38, URZ ;  /* 0x000000382c047890 */ /* 0x000fe8000fffe0ff */
[----:B------:R-:W-:Y:S01]  /*54d0*/  PLOP3.LUT P0, PT, PT, PT, UP0, 0x80, 0x8 ;  /* 0x000000000008781c */ /* 0x000fe20003f0f008 */
[----:B------:R-:W-:Y:S11]  /*54e0*/  UPRMT UR4, UR37, 0x654, UR4 ;  /* 0x0000065425047896 */ /* 0x000ff60008000004 */
[----:B------:R-:W-:Y:S01]  /*54f0*/  @!UPT UIADD3 URZ, UPT, UPT, URZ, URZ, URZ ;  /* 0x000000fffffff290 */ /* 0x000fe2000fffe0ff */
[----:B------:R3:W1:Y:S04]  /*5500*/  @P0 LDS.128 R104, [R210+0x180] ;  /* 0x00018000d2680984 */ /* 0x0006680000000c00 */
[----:B------:R3:W1:Y:S04]  /*5510*/  @P0 LDS.128 R112, [R210+0x980] ;  /* 0x00098000d2700984 */ /* 0x0006680000000c00 */
[----:B------:R3:W1:Y:S04]  /*5520*/  @P0 LDS.128 R120, [R210+0x1180] ;  /* 0x00118000d2780984 */ /* 0x0006680000000c00 */
[----:B------:R3:W1:Y:S04]  /*5530*/  @P0 LDS.128 R128, [R210+0x1980] ;  /* 0x00198000d2800984 */ /* 0x0006680000000c00 */
[----:B------:R3:W1:Y:S01]  /*5540*/  @P0 LDS.128 R136, [R210+0x2180] ;  /* 0x00218000d2880984 */ /* 0x0006620000000c00 */
[----:B------:R-:W-:Y:S01]  /*5550*/  @!PT LDS RZ, [RZ] ;  /* 0x00000000fffff984 */ /* 0x000fe20000000800 */
[----:B------:R-:W-:Y:S01]  /*5560*/  @!PT LDS RZ, [RZ] ;  /* 0x00000000fffff984 */ /* 0x000fe20000000800 */
[----:B------:R-:W-:Y:S01]  /*5570*/  @!PT LDS RZ, [RZ] ;  /* 0x00000000fffff984 */ /* 0x000fe20000000800 */
[----:B------:R-:W-:Y:S01]  /*5580*/  @!PT LDS RZ, [RZ] ;  /* 0x00000000fffff984 */ /* 0x000fe20000000800 */
[----:B------:R4:W-:Y:S06]  /*5590*/  MEMBAR.ALL.CTA ;  /* 0x0000000000007992 */ /* 0x0009ec0000008000 */
[----:B----4-:R-:W4:Y:S02]  /*55a0*/  FENCE.VIEW.ASYNC.S ;  /* 0x00000000000073c6 */ /* 0x010f240000000000 */
[----:B----4-:R-:W-:Y:S01]  /*55b0*/  SYNCS.ARRIVE.TRANS64.RED.A1T0 RZ, [UR4], RZ ;  /* 0x000000ffffff79a7 */ /* 0x010fe20008100404 */
.L_x_80:
[----:B-1----:R-:W-:Y:S05]  /*55c0*/  MOV R3, UR39 ;  /* 0x0000002700037c02 */ /* 0x002fea0008000f00 */
[----:B------:R-:W-:Y:S05]  /*55d0*/  IMAD R98, R3, 0x50, R2 ;  /* 0x0000005003627824 */ /* 0x000fea00078e0202 */
[----:B------:R-:W-:Y:S04]  /*55e0*/  SHF.R.U32.HI R0, RZ, 0x15, R98 ;  /* 0x00000015ff007819 */ /* 0x000fe80000011662 */
[----:B------:R-:W-:Y:S01]  /*55f0*/  LOP3.LUT P0, RZ, R0, 0x3, R205, 0x48, !PT ;  /* 0x0000000300ff7812 */ /* 0x000fe200078048cd */
[----:B------:R-:W-:Y:S01]  /*5600*/  @!UPT UIADD3 URZ, UPT, UPT, URZ, URZ, URZ ;  /* 0x000000fffffff290 */ /* 0x000fe2000fffe0ff */
[----:B--2---:R-:W-:Y:S11]  /*5610*/  @P4 BRA `(.L_x_83) ;  /* 0x0000000000084947 */ /* 0x004ff60003800000 */
[----:B------:R-:W1:Y:S02]  /*5620*/  SYNCS.PHASECHK.TRANS64.TRYWAIT P1, [UR50+0x70], R8 ;  /* 0x00007008ff0075a7 */ /* 0x000e640008021132 */
[----:B-1----:R-:W-:Y:S05]  /*5630*/  @!P1 BRA `(.L_x_84) ;  /* 0x00000028000c9947 */ /* 0x002fea0003800000 */
.L_x_83:
[----:B------:R-:W-:Y:S05]  /*5640*/  @!P0 BRA `(.L_x_85) ;  /* 0x0000000000408947 */ /* 0x000fea0003800000 */
[----:B------:R-:W2:Y:S01]  /*5650*/  LDCU.64 UR8, c[0x4][0x68] ;  /* 0x01000d00ff0877ac */ /* 0x000ea20008000a00 */
[----:B------:R-:W-:Y:S01]  /*5660*/  MOV R15, 0x0 ;  /* 0x00000000000f7802 */ /* 0x000fe20000000f00 */
[----:B------:R-:W-:Y:S02]  /*5670*/  HFMA2 R12, -RZ, RZ, 0, 5.9604644775390625e-08 ;  /* 0x00000001ff0c7431 */ /* 0x000fe400000001ff */
[----:B-1----:R-:W-:Y:S02]  /*5680*/  IMAD.MOV.U32 R8, RZ, RZ, 0x192 ;  /* 0x00000192ff087424 */ /* 0x002fe400078e00ff */
[----:B------:R-:W-:Y:S01]  /*5690*/  IMAD.MOV.U32 R13, RZ, RZ, RZ ;  /* 0x000000ffff0d7224 */ /* 0x000fe200078e00ff */
[----:B------:R-:W1:Y:S01]  /*56a0*/  LDCU.64 UR6, c[0x4][0x70] ;  /* 0x01000e00ff0677ac */ /* 0x000e620008000a00 */
[----:B------:R-:W3:Y:S01]  /*56b0*/  LDC.64 R14, c[0x4][R15] ;  /* 0x010000000f0e7b82 */ /* 0x000ee20000000a00 */
[----:B------:R-:W4:Y:S01]  /*56c0*/  LDCU.64 UR4, c[0x4][0x8] ;  /* 0x01000100ff0477ac */ /* 0x000f220008000a00 */
[----:B--2---:R-:W-:Y:S01]  /*56d0*/  MOV R5, UR9 ;  /* 0x0000000900057c02 */ /* 0x004fe20008000f00 */
[----:B------:R-:W-:Y:S01]  /*56e0*/  IMAD.U32 R4, RZ, RZ, UR8 ;  /* 0x00000008ff047e24 */ /* 0x000fe2000f8e00ff */
[----:B-1----:R-:W-:Y:S01]  /*56f0*/  MOV R7, UR7 ;  /* 0x0000000700077c02 */ /* 0x002fe20008000f00 */
[----:B------:R-:W-:Y:S01]  /*5700*/  IMAD.U32 R6, RZ, RZ, UR6 ;  /* 0x00000006ff067e24 */ /* 0x000fe2000f8e00ff */
[----:B----4-:R-:W-:Y:S01]  /*5710*/  MOV R11, UR5 ;  /* 0x00000005000b7c02 */ /* 0x010fe20008000f00 */
[----:B------:R-:W-:Y:S02]  /*5720*/  IMAD.U32 R10, RZ, RZ, UR4 ;  /* 0x00000004ff0a7e24 */ /* 0x000fe4000f8e00ff */
[----:B------:R-:W-:Y:S07]  /*5730*/  LEPC R20, `(.L_x_85) ;  /* 0x000000001014794e */ /* 0x000fee0000000000 */
[----:B---3-5:R-:W-:Y:S05]  /*5740*/  CALL.ABS.NOINC R14 ;  /* 0x000000000e007343 */ /* 0x028fea0003c00000 */
.L_x_85:
[----:B------:R-:W-:Y:S05]  /*5750*/  WARPSYNC.ALL ;  /* 0x0000000000007948 */ /* 0x000fea0003800000 */
[C---:B------:R-:W-:Y:S01]  /*5760*/  R2UR UR4, R98.reuse ;  /* 0x00000000620472ca */ /* 0x040fe200000e0000 */
[----:B------:R-:W-:Y:S05]  /*5770*/  VIADD R0, R98, 0x10 ;  /* 0x0000001062007836 */ /* 0x000fea0000000000 */
[----:B------:R-:W-:Y:S04]  /*5780*/  SHF.R.U32.HI R0, RZ, 0x15, R0 ;  /* 0x00000015ff007819 */ /* 0x000fe80000011600 */
[----:B------:R-:W-:Y:S03]  /*5790*/  LOP3.LUT P0, RZ, R0, 0x3, R205, 0x48, !PT ;  /* 0x0000000300ff7812 */ /* 0x000fe600078048cd */
[----:B------:R-:W2:Y:S10]  /*57a0*/  LDTM.x16 R72, tmem[UR4] ;  /* 0x00000004004879ee */ /* 0x000eb40008240000 */
[----:B--2---:R-:W-:Y:S05]  /*57b0*/  @!P0 BRA `(.L_x_86) ;  /* 0x0000000000408947 */ /* 0x004fea0003800000 */
        /* <DEDUP_REMOVED lines=16> */
.L_x_86:
[----:B------:R-:W-:Y:S05]  /*58c0*/  WARPSYNC.ALL ;  /* 0x0000000000007948 */ /* 0x000fea0003800000 */
[C---:B------:R-:W-:Y:S01]  /*58d0*/  R2UR UR4, R98.reuse ;  /* 0x00000000620472ca */ /* 0x040fe200000e0000 */
[----:B------:R-:W-:Y:S05]  /*58e0*/  VIADD R0, R98, 0x20 ;  /* 0x0000002062007836 */ /* 0x000fea0000000000 */
[----:B------:R-:W-:Y:S04]  /*58f0*/  SHF.R.U32.HI R0, RZ, 0x15, R0 ;  /* 0x00000015ff007819 */ /* 0x000fe80000011600 */
[----:B------:R-:W-:Y:S03]  /*5900*/  LOP3.LUT P0, RZ, R0, 0x3, R205, 0x48, !PT ;  /* 0x0000000300ff7812 */ /* 0x000fe600078048cd */
[----:B------:R-:W2:Y:S10]  /*5910*/  LDTM.x16 R56, tmem[UR4+0x10] ;  /* 0x00001004003879ee */ /* 0x000eb40008240000 */
        /* <DEDUP_REMOVED lines=17> */
.L_x_87:
        /* <DEDUP_REMOVED lines=23> */
.L_x_88:
        /* <DEDUP_REMOVED lines=23> */
.L_x_89:
[----:B------:R-:W-:Y:S01]  /*5d10*/  ISETP.NE.AND P0, PT, R211, RZ, PT ;  /* 0x000000ffd300720c */ /* 0x000fe20003f05270 */
[----:B------:R-:W-:Y:S05]  /*5d20*/  WARPSYNC.ALL ;  /* 0x0000000000007948 */ /* 0x000fea0003800000 */
[----:B------:R-:W-:Y:S01]  /*5d30*/  SHF.L.U32 R111, R104, 0x10, RZ ;  /* 0x00000010686f7819 */ /* 0x000fe200000006ff */
[----:B----45:R-:W-:Y:S01]  /*5d40*/  IMAD R4, R96, R74, RZ ;  /* 0x0000004a60047224 */ /* 0x030fe200078e02ff */
[----:B------:R-:W-:Y:S01]  /*5d50*/  PRMT R7, R104, 0x8880, RZ ;  /* 0x0000888068077816 */ /* 0x000fe200000000ff */
[----:B------:R-:W-:Y:S01]  /*5d60*/  IMAD R5, R96, R75, RZ ;  /* 0x0000004b60057224 */ /* 0x000fe200078e02ff */
[----:B------:R-:W-:Y:S01]  /*5d70*/  SHF.L.U32 R109, R104, 0x8, RZ ;  /* 0x00000008686d7819 */ /* 0x000fe200000006ff */
[C---:B------:R-:W-:Y:S01]  /*5d80*/  IMAD R0, R96.reuse, R72, RZ ;  /* 0x0000004860007224 */ /* 0x040fe200078e02ff */
[----:B------:R-:W-:Y:S01]  /*5d90*/  SHF.R.S32.HI R6, RZ, 0x18, R111 ;  /* 0x00000018ff067819 */ /* 0x000fe2000001146f */
[----:B-1----:R-:W-:Y:S01]  /*5da0*/  IMAD R3, R96, R73, RZ ;  /* 0x0000004960037224 */ /* 0x002fe200078e02ff */
[----:B------:R-:W-:Y:S01]  /*5db0*/  SHF.R.S32.HI R9, RZ, 0x18, R109 ;  /* 0x00000018ff097819 */ /* 0x000fe2000001146d */
[----:B------:R-:W-:Y:S01]  /*5dc0*/  IMAD R0, R7, UR38, R0 ;  /* 0x0000002607007c24 */ /* 0x000fe2000f8e0200 */
[----:B------:R-:W-:Y:S01]  /*5dd0*/  SHF.R.S32.HI R102, RZ, 0x18, R104 ;  /* 0x00000018ff667819 */ /* 0x000fe20000011468 */
[----:B------:R-:W-:Y:S01]  /*5de0*/  IMAD R3, R6, UR38, R3 ;  /* 0x0000002606037c24 */ /* 0x000fe2000f8e0203 */
[----:B------:R-:W-:Y:S01]  /*5df0*/  R2UR UR4, R98 ;  /* 0x00000000620472ca */ /* 0x000fe200000e0000 */
[----:B------:R-:W-:Y:S01]  /*5e00*/  IMAD R99, R9, UR38, R4 ;  /* 0x0000002609637c24 */ /* 0x000fe2000f8e0204 */
[C---:B------:R-:W-:Y:S01]  /*5e10*/  SHF.L.U32 R140, R105.reuse, 0x10, RZ ;  /* 0x00000010698c7819 */ /* 0x040fe200000006ff */
[----:B------:R-:W-:Y:S01]  /*5e20*/  IMAD R100, R102, UR38, R5 ;  /* 0x0000002666647c24 */ /* 0x000fe2000f8e0205 */
[----:B------:R-:W-:Y:S01]  /*5e30*/  PRMT R101, R105, 0x8880, RZ ;  /* 0x0000888069657816 */ /* 0x000fe200000000ff */
[----:B------:R-:W-:Y:S01]  /*5e40*/  IMAD.U32 R119, R137, 0x10000, RZ ;  /* 0x0001000089777824 */ /* 0x000fe200078e00ff */
[----:B------:R-:W-:Y:S01]  /*5e50*/  SHF.L.U32 R103, R105, 0x8, RZ ;  /* 0x0000000869677819 */ /* 0x000fe200000006ff */
[----:B------:R-:W-:Y:S01]  /*5e60*/  UIADD3 UR5, UPT, UPT, UR50, 0x90, URZ ;  /* 0x0000009032057890 */ /* 0x000fe2000fffe0ff */
[----:B------:R-:W-:Y:S01]  /*5e70*/  SHF.R.S32.HI R102, RZ, 0x18, R140 ;  /* 0x00000018ff667819 */ /* 0x000fe2000001148c */
[----:B------:R-:W-:Y:S01]  /*5e80*/  IMAD R20, R96, R76, RZ ;  /* 0x0000004c60147224 */ /* 0x000fe200078e02ff */
[----:B------:R-:W-:Y:S01]  /*5e90*/  PRMT R178, R106, 0x8880, RZ ;  /* 0x000088806ab27816 */ /* 0x000fe200000000ff */
[C---:B------:R-:W-:Y:S01]  /*5ea0*/  IMAD R21, R96.reuse, R77, RZ ;  /* 0x0000004d60157224 */ /* 0x040fe200078e02ff */
[----:B------:R-:W-:Y:S01]  /*5eb0*/  SHF.R.S32.HI R103, RZ, 0x18, R103 ;  /* 0x00000018ff677819 */ /* 0x000fe20000011467 */
[----:B------:R-:W-:Y:S01]  /*5ec0*/  IMAD R22, R96, R78, RZ ;  /* 0x0000004e60167224 */ /* 0x000fe200078e02ff */
[----:B------:R-:W-:Y:S01]  /*5ed0*/  SHF.R.S32.HI R104, RZ, 0x18, R105 ;  /* 0x00000018ff687819 */ /* 0x000fe20000011469 */
[----:B------:R-:W-:Y:S01]  /*5ee0*/  IMAD R20, R101, UR38, R20 ;  /* 0x0000002665147c24 */ /* 0x000fe2000f8e0214 */
[----:B------:R-:W-:Y:S01]  /*5ef0*/  SHF.L.U32 R174, R106, 0x10, RZ ;  /* 0x000000106aae7819 */ /* 0x000fe200000006ff */
[----:B------:R-:W-:Y:S01]  /*5f00*/  IMAD R23, R96, R79, RZ ;  /* 0x0000004f60177224 */ /* 0x000fe200078e02ff */
[----:B------:R-:W-:Y:S01]  /*5f10*/  I2IP.S8.S32.SAT R180, R100, R99, RZ ;  /* 0x0000006364b47239 */ /* 0x000fe200000014ff */
[----:B------:R-:W-:Y:S01]  /*5f20*/  IMAD R21, R102, UR38, R21 ;  /* 0x0000002666157c24 */ /* 0x000fe2000f8e0215 */
[----:B------:R-:W-:Y:S01]  /*5f30*/  SHF.R.S32.HI R100, RZ, 0x18, R174 ;  /* 0x00000018ff647819 */ /* 0x000fe200000114ae */
[----:B------:R-:W-:Y:S01]  /*5f40*/  IMAD R72, R96, R80, RZ ;  /* 0x0000005060487224 */ /* 0x000fe200078e02ff */
[----:B------:R-:W-:Y:S01]  /*5f50*/  PRMT R167, R107, 0x8880, RZ ;  /* 0x000088806ba77816 */ /* 0x000fe200000000ff */
[----:B------:R-:W-:Y:S01]  /*5f60*/  IMAD.SHL.U32 R171, R106, 0x100, RZ ;  /* 0x000001006aab7824 */ /* 0x000fe200078e00ff */
[----:B------:R-:W-:Y:S01]  /*5f70*/  SHF.R.S32.HI R106, RZ, 0x18, R106 ;  /* 0x00000018ff6a7819 */ /* 0x000fe2000001146a */
[----:B------:R-:W-:Y:S01]  /*5f80*/  IMAD R22, R103, UR38, R22 ;  /* 0x0000002667167c24 */ /* 0x000fe2000f8e0216 */
[C---:B------:R-:W-:Y:S01]  /*5f90*/  SHF.L.U32 R166, R107.reuse, 0x10, RZ ;  /* 0x000000106ba67819 */ /* 0x040fe200000006ff */
[----:B------:R-:W-:Y:S01]  /*5fa0*/  IMAD.MOV.U32 R99, RZ, RZ, R178 ;  /* 0x000000ffff637224 */ /* 0x000fe200078e00b2 */
[----:B------:R-:W-:Y:S01]  /*5fb0*/  SHF.L.U32 R164, R107, 0x8, RZ ;  /* 0x000000086ba47819 */ /* 0x000fe200000006ff */
[----:B------:R-:W-:Y:S01]  /*5fc0*/  IMAD R23, R104, UR38, R23 ;  /* 0x0000002668177c24 */ /* 0x000fe2000f8e0217 */
[----:B------:R-:W-:Y:S01]  /*5fd0*/  MOV R101, R167 ;  /* 0x000000a700657202 */ /* 0x000fe20000000f00 */
[----:B------:R-:W-:Y:S01]  /*5fe0*/  IMAD R73, R96, R81, RZ ;  /* 0x0000005160497224 */ /* 0x000fe200078e02ff */
[----:B------:R-:W-:Y:S01]  /*5ff0*/  PRMT R177, R112, 0x8880, RZ ;  /* 0x0000888070b17816 */ /* 0x000fe200000000ff */
[----:B------:R-:W-:Y:S01]  /*6000*/  IMAD R72, R99, UR38, R72 ;  /* 0x0000002663487c24 */ /* 0x000fe2000f8e0248 */
[----:B------:R-:W-:Y:S01]  /*6010*/  SHF.R.S32.HI R99, RZ, 0x18, R171 ;  /* 0x00000018ff637819 */ /* 0x000fe200000114ab */
[C---:B------:R-:W-:Y:S01]  /*6020*/  IMAD R74, R96.reuse, R82, RZ ;  /* 0x00000052604a7224 */ /* 0x040fe200078e02ff */
[----:B------:R-:W-:Y:S01]  /*6030*/  SHF.R.S32.HI R103, RZ, 0x18, R164 ;  /* 0x00000018ff677819 */ /* 0x000fe200000114a4 */
[----:B------:R-:W-:Y:S01]  /*6040*/  IMAD R75, R96, R83, RZ ;  /* 0x00000053604b7224 */ /* 0x000fe200078e02ff */
[----:B------:R-:W-:Y:S01]  /*6050*/  SHF.R.S32.HI R108, RZ, 0x18, R107 ;  /* 0x00000018ff6c7819 */ /* 0x000fe2000001146b */
[----:B------:R-:W-:Y:S01]  /*6060*/  IMAD R73, R100, UR38, R73 ;  /* 0x0000002664497c24 */ /* 0x000fe2000f8e0249 */
[----:B------:R-:W-:Y:S01]  /*6070*/  SHF.R.S32.HI R100, RZ, 0x18, R166 ;  /* 0x00000018ff647819 */ /* 0x000fe200000114a6 */
[----:B------:R-:W-:Y:S01]  /*6080*/  IMAD R76, R96, R84, RZ ;  /* 0x00000054604c7224 */ /* 0x000fe200078e02ff */
[C---:B------:R-:W-:Y:S01]  /*6090*/  SHF.L.U32 R176, R112.reuse, 0x10, RZ ;  /* 0x0000001070b07819 */ /* 0x040fe200000006ff */
[----:B------:R-:W-:Y:S01]  /*60a0*/  IMAD R74, R99, UR38, R74 ;  /* 0x00000026634a7c24 */ /* 0x000fe2000f8e024a */
[----:B------:R-:W-:Y:S01]  /*60b0*/  SHF.L.U32 R175, R112, 0x8, RZ ;  /* 0x0000000870af7819 */ /* 0x000fe200000006ff */
[----:B------:R-:W-:Y:S01]  /*60c0*/  IMAD R77, R96, R85, RZ ;  /* 0x00000055604d7224 */ /* 0x000fe200078e02ff */
[----:B------:R-:W-:Y:S01]  /*60d0*/  MOV R99, R177 ;  /* 0x000000b100637202 */ /* 0x000fe20000000f00 */
[----:B------:R-:W-:Y:S01]  /*60e0*/  IMAD R75, R106, UR38, R75 ;  /* 0x000000266a4b7c24 */ /* 0x000fe2000f8e024b */
[----:B------:R-:W-:Y:S01]  /*60f0*/  PRMT R173, R113, 0x8880, RZ ;  /* 0x0000888071ad7816 */ /* 0x000fe200000000ff */
[C---:B------:R-:W-:Y:S01]  /*6100*/  IMAD R78, R96.reuse, R86, RZ ;  /* 0x00000056604e7224 */ /* 0x040fe200078e02ff */
[----:B------:R-:W-:Y:S01]  /*6110*/  SHF.R.S32.HI R110, RZ, 0x18, R112 ;  /* 0x00000018ff6e7819 */ /* 0x000fe20000011470 */
[----:B------:R-:W-:Y:S01]  /*6120*/  IMAD R76, R101, UR38, R76 ;  /* 0x00000026654c7c24 */ /* 0x000fe2000f8e024c */
[----:B------:R-:W-:Y:S01]  /*6130*/  SHF.R.S32.HI R101, RZ, 0x18, R175 ;  /* 0x00000018ff657819 */ /* 0x000fe200000114af */
[----:B------:R-:W-:Y:S01]  /*6140*/  IMAD R79, R96, R87, RZ ;  /* 0x00000057604f7224 */ /* 0x000fe200078e02ff */
[----:B------:R-:W-:Y:S01]  /*6150*/  SHF.L.U32 R165, R113, 0x8, RZ ;  /* 0x0000000871a57819 */ /* 0x000fe200000006ff */
[----:B------:R-:W-:Y:S01]  /*6160*/  IMAD R77, R100, UR38, R77 ;  /* 0x00000026644d7c24 */ /* 0x000fe2000f8e024d */
[----:B------:R-:W-:Y:S01]  /*6170*/  SHF.R.S32.HI R100, RZ, 0x18, R176 ;  /* 0x00000018ff647819 */ /* 0x000fe200000114b0 */
[----:B------:R-:W-:Y:S01]  /*6180*/  IMAD R56, R96, R56, RZ ;  /* 0x0000003860387224 */ /* 0x000fe200078e02ff */
[----:B------:R-:W-:Y:S01]  /*6190*/  PRMT R163, R114, 0x8880, RZ ;  /* 0x0000888072a37816 */ /* 0x000fe200000000ff */
[----:B------:R-:W-:Y:S01]  /*61a0*/  IMAD R78, R103, UR38, R78 ;  /* 0x00000026674e7c24 */ /* 0x000fe2000f8e024e */
[----:B------:R-:W-:Y:S01]  /*61b0*/  SHF.R.S32.HI R112, RZ, 0x18, R113 ;  /* 0x00000018ff707819 */ /* 0x000fe20000011471 */
[----:B------:R-:W-:Y:S01]  /*61c0*/  IMAD R57, R96, R57, RZ ;  /* 0x0000003960397224 */ /* 0x000fe200078e02ff */
[----:B------:R-:W-:Y:S01]  /*61d0*/  SHF.L.U32 R162, R114, 0x10, RZ ;  /* 0x0000001072a27819 */ /* 0x000fe200000006ff */
[----:B------:R-:W-:Y:S01]  /*61e0*/  IMAD R79, R108, UR38, R79 ;  /* 0x000000266c4f7c24 */ /* 0x000fe2000f8e024f */
[----:B------:R-:W-:Y:S01]  /*61f0*/  SHF.L.U32 R161, R114, 0x8, RZ ;  /* 0x0000000872a17819 */ /* 0x000fe200000006ff */
[C---:B------:R-:W-:Y:S01]  /*6200*/  IMAD R58, R96.reuse, R58, RZ ;  /* 0x0000003a603a7224 */ /* 0x040fe200078e02ff */
[----:B------:R-:W-:Y:S01]  /*6210*/  PRMT R155, R115, 0x8880, RZ ;  /* 0x00008880739b7816 */ /* 0x000fe200000000ff */
[----:B------:R-:W-:Y:S01]  /*6220*/  IMAD R56, R99, UR38, R56 ;  /* 0x0000002663387c24 */ /* 0x000fe2000f8e0238 */
[----:B------:R-:W-:Y:S01]  /*6230*/  MOV R99, R173 ;  /* 0x000000ad00637202 */ /* 0x000fe20000000f00 */
[----:B------:R-:W-:Y:S01]  /*6240*/  IMAD R59, R96, R59, RZ ;  /* 0x0000003b603b7224 */ /* 0x000fe200078e02ff */
[----:B------:R-:W-:Y:S01]  /*6250*/  SHF.R.S32.HI R103, RZ, 0x18, R161 ;  /* 0x00000018ff677819 */ /* 0x000fe200000114a1 */
[----:B------:R-:W-:Y:S01]  /*6260*/  IMAD.U32 R170, R113, 0x10000, RZ ;  /* 0x0001000071aa7824 */ /* 0x000fe200078e00ff */
[----:B------:R-:W-:Y:S01]  /*6270*/  SHF.R.S32.HI R114, RZ, 0x18, R114 ;  /* 0x00000018ff727819 */ /* 0x000fe20000011472 */
[----:B------:R-:W-:Y:S01]  /*6280*/  IMAD R57, R100, UR38, R57 ;  /* 0x0000002664397c24 */ /* 0x000fe2000f8e0239 */
[----:B------:R-:W-:Y:S01]  /*6290*/  SHF.L.U32 R153, R115, 0x10, RZ ;  /* 0x0000001073997819 */ /* 0x000fe200000006ff */
[----:B------:R-:W-:Y:S01]  /*62a0*/  IMAD R60, R96, R60, RZ ;  /* 0x0000003c603c7224 */ /* 0x000fe200078e02ff */
[----:B------:R-:W-:Y:S01]  /*62b0*/  SHF.R.S32.HI R100, RZ, 0x18, R170 ;  /* 0x00000018ff647819 */ /* 0x000fe200000114aa */
[----:B------:R-:W-:Y:S01]  /*62c0*/  IMAD R58, R101, UR38, R58 ;  /* 0x00000026653a7c24 */ /* 0x000fe2000f8e023a */
[----:B------:R-:W-:Y:S01]  /*62d0*/  MOV R101, R163 ;  /* 0x000000a300657202 */ /* 0x000fe20000000f00 */
[----:B------:R-:W-:Y:S01]  /*62e0*/  IMAD R59, R110, UR38, R59 ;  /* 0x000000266e3b7c24 */ /* 0x000fe2000f8e023b */
[----:B------:R-:W-:Y:S01]  /*62f0*/  SHF.L.U32 R148, R115, 0x8, RZ ;  /* 0x0000000873947819 */ /* 0x000fe200000006ff */
[----:B------:R-:W-:Y:S01]  /*6300*/  IMAD R61, R96, R61, RZ ;  /* 0x0000003d603d7224 */ /* 0x000fe200078e02ff */
[----:B------:R-:W-:Y:S01]  /*6310*/  PRMT R172, R120, 0x8880, RZ ;  /* 0x0000888078ac7816 */ /* 0x000fe200000000ff */
[----:B------:R-:W-:Y:S01]  /*6320*/  IMAD R60, R99, UR38, R60 ;  /* 0x00000026633c7c24 */ /* 0x000fe2000f8e023c */
[----:B------:R-:W-:Y:S01]  /*6330*/  SHF.R.S32.HI R99, RZ, 0x18, R165 ;  /* 0x00000018ff637819 */ /* 0x000fe200000114a5 */
[C---:B------:R-:W-:Y:S01]  /*6340*/  IMAD R62, R96.reuse, R62, RZ ;  /* 0x0000003e603e7224 */ /* 0x040fe200078e02ff */
[----:B------:R-:W-:Y:S01]  /*6350*/  SHF.R.S32.HI R116, RZ, 0x18, R115 ;  /* 0x00000018ff747819 */ /* 0x000fe20000011473 */
[----:B------:R-:W-:Y:S01]  /*6360*/  IMAD R63, R96, R63, RZ ;  /* 0x0000003f603f7224 */ /* 0x000fe200078e02ff */
[----:B------:R-:W-:Y:S01]  /*6370*/  SHF.L.U32 R168, R120, 0x8, RZ ;  /* 0x0000000878a87819 */ /* 0x000fe200000006ff */
[----:B------:R-:W-:Y:S01]  /*6380*/  IMAD R61, R100, UR38, R61 ;  /* 0x00000026643d7c24 */ /* 0x000fe2000f8e023d */
[----:B------:R-:W-:Y:S01]  /*6390*/  SHF.R.S32.HI R100, RZ, 0x18, R162 ;  /* 0x00000018ff647819 */ /* 0x000fe200000114a2 */
[C---:B------:R-:W-:Y:S01]  /*63a0*/  IMAD R64, R96.reuse, R64, RZ ;  /* 0x0000004060407224 */ /* 0x040fe200078e02ff */
[----:B------:R-:W-:Y:S01]  /*63b0*/  PRMT R160, R121, 0x8880, RZ ;  /* 0x0000888079a07816 */ /* 0x000fe200000000ff */
[----:B------:R-:W-:Y:S01]  /*63c0*/  IMAD R62, R99, UR38, R62 ;  /* 0x00000026633e7c24 */ /* 0x000fe2000f8e023e */
[----:B------:R-:W-:Y:S01]  /*63d0*/  MOV R99, R155 ;  /* 0x0000009b00637202 */ /* 0x000fe20000000f00 */
[----:B------:R-:W-:Y:S01]  /*63e0*/  IMAD R65, R96, R65, RZ ;  /* 0x0000004160417224 */ /* 0x000fe200078e02ff */
[----:B------:R-:W-:Y:S01]  /*63f0*/  SHF.R.S32.HI R118, RZ, 0x18, R120 ;  /* 0x00000018ff767819 */ /* 0x000fe20000011478 */
[----:B------:R-:W-:Y:S01]  /*6400*/  IMAD R63, R112, UR38, R63 ;  /* 0x00000026703f7c24 */ /* 0x000fe2000f8e023f */
[C---:B------:R-:W-:Y:S01]  /*6410*/  SHF.L.U32 R159, R121.reuse, 0x10, RZ ;  /* 0x00000010799f7819 */ /* 0x040fe200000006ff */
[----:B------:R-:W-:Y:S01]  /*6420*/  IMAD R66, R96, R66, RZ ;  /* 0x0000004260427224 */ /* 0x000fe200078e02ff */
[----:B------:R-:W-:Y:S01]  /*6430*/  SHF.L.U32 R157, R121, 0x8, RZ ;  /* 0x00000008799d7819 */ /* 0x000fe200000006ff */
[----:B------:R-:W-:Y:S01]  /*6440*/  IMAD R64, R101, UR38, R64 ;  /* 0x0000002665407c24 */ /* 0x000fe2000f8e0240 */
[----:B------:R-:W-:Y:S01]  /*6450*/  PRMT R154, R122, 0x8880, RZ ;  /* 0x000088807a9a7816 */ /* 0x000fe200000000ff */
[----:B------:R-:W-:Y:S01]  /*6460*/  IMAD R67, R96, R67, RZ ;  /* 0x0000004360437224 */ /* 0x000fe200078e02ff */
[----:B------:R-:W-:Y:S01]  /*6470*/  SHF.L.U32 R152, R122, 0x10, RZ ;  /* 0x000000107a987819 */ /* 0x000fe200000006ff */
[----:B------:R-:W-:Y:S01]  /*6480*/  IMAD R65, R100, UR38, R65 ;  /* 0x0000002664417c24 */ /* 0x000fe2000f8e0241 */
[----:B------:R-:W-:Y:S01]  /*6490*/  SHF.R.S32.HI R100, RZ, 0x18, R153 ;  /* 0x00000018ff647819 */ /* 0x000fe20000011499 */
[----:B------:R-:W-:Y:S01]  /*64a0*/  IMAD R68, R96, R68, RZ ;  /* 0x0000004460447224 */ /* 0x000fe200078e02ff */
[----:B------:R-:W-:Y:S01]  /*64b0*/  SHF.L.U32 R150, R122, 0x8, RZ ;  /* 0x000000087a967819 */ /* 0x000fe200000006ff */
[----:B------:R-:W-:Y:S01]  /*64c0*/  IMAD R66, R103, UR38, R66 ;  /* 0x0000002667427c24 */ /* 0x000fe2000f8e0242 */
[----:B------:R-:W-:Y:S01]  /*64d0*/  SHF.R.S32.HI R103, RZ, 0x18, R168 ;  /* 0x00000018ff677819 */ /* 0x000fe200000114a8 */
        /* <DEDUP_REMOVED lines=8> */
[----:B------:R-:W-:Y:S01]  /*6560*/  IMAD.U32 R169, R120, 0x10000, RZ ;  /* 0x0001000078a97824 */ /* 0x000fe200078e00ff */
[----:B------:R-:W-:Y:S01]  /*6570*/  SHF.R.S32.HI R120, RZ, 0x18, R121 ;  /* 0x00000018ff787819 */ /* 0x000fe20000011479 */
[----:B------:R-:W-:Y:S01]  /*6580*/  IMAD R71, R96, R71, RZ ;  /* 0x0000004760477224 */ /* 0x000fe200078e02ff */
[----:B------:R-:W-:Y:S01]  /*6590*/  PRMT R158, R128, 0x8880, RZ ;  /* 0x00008880809e7816 */ /* 0x000fe200000000ff */
[----:B------:R-:W-:Y:S01]  /*65a0*/  IMAD R69, R100, UR38, R69 ;  /* 0x0000002664457c24 */ /* 0x000fe2000f8e0245 */
[----:B------:R-:W-:Y:S01]  /*65b0*/  SHF.R.S32.HI R100, RZ, 0x18, R169 ;  /* 0x00000018ff647819 */ /* 0x000fe200000114a9 */
[----:B------:R-:W-:Y:S01]  /*65c0*/  IMAD R40, R96, R40, RZ ;  /* 0x0000002860287224 */ /* 0x000fe200078e02ff */
[----:B------:R-:W-:Y:S01]  /*65d0*/  SHF.R.S32.HI R124, RZ, 0x18, R123 ;  /* 0x00000018ff7c7819 */ /* 0x000fe2000001147b */
[----:B------:R-:W-:Y:S01]  /*65e0*/  IMAD.MOV.U32 R101, RZ, RZ, R172 ;  /* 0x000000ffff657224 */ /* 0x000fe200078e00ac */
[----:B------:R-:W-:Y:S01]  /*65f0*/  SHF.L.U32 R156, R128, 0x10, RZ ;  /* 0x00000010809c7819 */ /* 0x000fe200000006ff */
[----:B------:R-:W-:Y:S01]  /*6600*/  IMAD R70, R99, UR38, R70 ;  /* 0x0000002663467c24 */ /* 0x000fe2000f8e0246 */
[----:B------:R-:W-:Y:S01]  /*6610*/  MOV R99, R160 ;  /* 0x000000a000637202 */ /* 0x000fe20000000f00 */
[----:B------:R-:W-:Y:S01]  /*6620*/  IMAD R41, R96, R41, RZ ;  /* 0x0000002960297224 */ /* 0x000fe200078e02ff */
[----:B------:R-:W-:Y:S01]  /*6630*/  SHF.L.U32 R151, R128, 0x8, RZ ;  /* 0x0000000880977819 */ /* 0x000fe200000006ff */
[----:B------:R-:W-:Y:S01]  /*6640*/  IMAD R71, R116, UR38, R71 ;  /* 0x0000002674477c24 */ /* 0x000fe2000f8e0247 */
[----:B------:R-:W-:Y:S01]  /*6650*/  PRMT R149, R129, 0x8880, RZ ;  /* 0x0000888081957816 */ /* 0x000fe200000000ff */
[C---:B------:R-:W-:Y:S01]  /*6660*/  IMAD R42, R96.reuse, R42, RZ ;  /* 0x0000002a602a7224 */ /* 0x040fe200078e02ff */
[----:B------:R-:W-:Y:S01]  /*6670*/  SHF.R.S32.HI R126, RZ, 0x18, R128 ;  /* 0x00000018ff7e7819 */ /* 0x000fe20000011480 */
[----:B------:R-:W-:Y:S01]  /*6680*/  IMAD R40, R101, UR38, R40 ;  /* 0x0000002665287c24 */ /* 0x000fe2000f8e0228 */
[----:B------:R-:W-:Y:S01]  /*6690*/  MOV R101, R154 ;  /* 0x0000009a00657202 */ /* 0x000fe20000000f00 */
[----:B------:R-:W-:Y:S01]  /*66a0*/  IMAD R43, R96, R43, RZ ;  /* 0x0000002b602b7224 */ /* 0x000fe200078e02ff */
[C---:B------:R-:W-:Y:S01]  /*66b0*/  SHF.L.U32 R147, R129.reuse, 0x10, RZ ;  /* 0x0000001081937819 */ /* 0x040fe200000006ff */
        /* <DEDUP_REMOVED lines=14> */
[----:B------:R-:W-:Y:S01]  /*67a0*/  IMAD R47, R96, R47, RZ ;  /* 0x0000002f602f7224 */ /* 0x000fe200078e02ff */
[C---:B------:R-:W-:Y:S01]  /*67b0*/  PRMT R133, R131.reuse, 0x8880, RZ ;  /* 0x0000888083857816 */ /* 0x040fe200000000ff */
[----:B------:R-:W-:Y:S01]  /*67c0*/  IMAD R45, R100, UR38, R45 ;  /* 0x00000026642d7c24 */ /* 0x000fe2000f8e022d */
[----:B------:R-:W-:Y:S01]  /*67d0*/  SHF.R.S32.HI R100, RZ, 0x18, R152 ;  /* 0x00000018ff647819 */ /* 0x000fe20000011498 */
[C---:B------:R-:W-:Y:S01]  /*67e0*/  IMAD R48, R96.reuse, R48, RZ ;  /* 0x0000003060307224 */ /* 0x040fe200078e02ff */
[----:B------:R-:W-:Y:S01]  /*67f0*/  SHF.L.U32 R129, R131, 0x10, RZ ;  /* 0x0000001083817819 */ /* 0x000fe200000006ff */
[----:B------:R-:W-:Y:S01]  /*6800*/  IMAD R46, R99, UR38, R46 ;  /* 0x00000026632e7c24 */ /* 0x000fe2000f8e022e */
[----:B------:R-:W-:Y:S01]  /*6810*/  MOV R99, R145 ;  /* 0x0000009100637202 */ /* 0x000fe20000000f00 */
[----:B------:R-:W-:Y:S01]  /*6820*/  IMAD R49, R96, R49, RZ ;  /* 0x0000003160317224 */ /* 0x000fe200078e02ff */
[----:B------:R-:W-:Y:S01]  /*6830*/  SHF.L.U32 R125, R131, 0x8, RZ ;  /* 0x00000008837d7819 */ /* 0x000fe200000006ff */
[----:B------:R-:W-:Y:S01]  /*6840*/  IMAD R47, R120, UR38, R47 ;  /* 0x00000026782f7c24 */ /* 0x000fe2000f8e022f */
[----:B------:R-:W-:Y:S01]  /*6850*/  SHF.R.S32.HI R132, RZ, 0x18, R131 ;  /* 0x00000018ff847819 */ /* 0x000fe20000011483 */
[----:B------:R-:W-:Y:S01]  /*6860*/  IMAD R50, R96, R50, RZ ;  /* 0x0000003260327224 */ /* 0x000fe200078e02ff */
[C---:B------:R-:W-:Y:S01]  /*6870*/  PRMT R131, R136.reuse, 0x8880, RZ ;  /* 0x0000888088837816 */ /* 0x040fe200000000ff */
[----:B------:R-:W-:Y:S01]  /*6880*/  IMAD.U32 R144, R123, 0x10000, RZ ;  /* 0x000100007b907824 */ /* 0x000fe200078e00ff */
[----:B------:R-:W-:Y:S01]  /*6890*/  SHF.L.U32 R127, R136, 0x10, RZ ;  /* 0x00000010887f7819 */ /* 0x000fe200000006ff */
[----:B------:R-:W-:Y:S01]  /*68a0*/  IMAD R48, R101, UR38, R48 ;  /* 0x0000002665307c24 */ /* 0x000fe2000f8e0230 */
        /* <DEDUP_REMOVED lines=8> */
[----:B------:R-:W-:Y:S01]  /*6930*/  SHF.R.S32.HI R103, RZ, 0x18, R146 ;  /* 0x00000018ff677819 */ /* 0x000fe20000011492 */
[----:B------:R-:W-:Y:S01]  /*6940*/  IMAD R53, R96, R53, RZ ;  /* 0x0000003560357224 */ /* 0x000fe200078e02ff */
[----:B------:R-:W-:Y:S01]  /*6950*/  SHF.R.S32.HI R134, RZ, 0x18, R136 ;  /* 0x00000018ff867819 */ /* 0x000fe20000011488 */
[----:B------:R-:W-:Y:S01]  /*6960*/  IMAD R51, R122, UR38, R51 ;  /* 0x000000267a337c24 */ /* 0x000fe2000f8e0233 */
[----:B------:R-:W-:Y:S01]  /*6970*/  SHF.L.U32 R117, R137, 0x8, RZ ;  /* 0x0000000889757819 */ /* 0x000fe200000006ff */
[----:B------:R-:W-:Y:S01]  /*6980*/  IMAD R54, R96, R54, RZ ;  /* 0x0000003660367224 */ /* 0x000fe200078e02ff */
[----:B------:R-:W-:Y:S01]  /*6990*/  PRMT R115, R138, 0x8880, RZ ;  /* 0x000088808a737816 */ /* 0x000fe200000000ff */
[----:B------:R-:W-:Y:S01]  /*69a0*/  IMAD R52, R99, UR38, R52 ;  /* 0x0000002663347c24 */ /* 0x000fe2000f8e0234 */
[----:B------:R-:W-:Y:S01]  /*69b0*/  MOV R99, R158 ;  /* 0x0000009e00637202 */ /* 0x000fe20000000f00 */
[----:B------:R-:W-:Y:S01]  /*69c0*/  IMAD R55, R96, R55, RZ ;  /* 0x0000003760377224 */ /* 0x000fe200078e02ff */
[----:B------:R-:W-:Y:S01]  /*69d0*/  SHF.R.S32.HI R136, RZ, 0x18, R137 ;  /* 0x00000018ff887819 */ /* 0x000fe20000011489 */
[----:B------:R-:W-:Y:S01]  /*69e0*/  IMAD R53, R100, UR38, R53 ;  /* 0x0000002664357c24 */ /* 0x000fe2000f8e0235 */
[----:B------:R-:W-:Y:S01]  /*69f0*/  SHF.R.S32.HI R100, RZ, 0x18, R156 ;  /* 0x00000018ff647819 */ /* 0x000fe2000001149c */
[----:B------:R-:W-:Y:S01]  /*6a00*/  IMAD R24, R96, R24, RZ ;  /* 0x0000001860187224 */ /* 0x000fe200078e02ff */
[----:B------:R-:W-:Y:S01]  /*6a10*/  SHF.L.U32 R113, R138, 0x10, RZ ;  /* 0x000000108a717819 */ /* 0x000fe200000006ff */
[----:B------:R-:W-:Y:S01]  /*6a20*/  IMAD R54, R101, UR38, R54 ;  /* 0x0000002665367c24 */ /* 0x000fe2000f8e0236 */
[----:B------:R-:W-:Y:S01]  /*6a30*/  MOV R101, R149 ;  /* 0x0000009500657202 */ /* 0x000fe20000000f00 */
[----:B------:R-:W-:Y:S01]  /*6a40*/  IMAD R55, R124, UR38, R55 ;  /* 0x000000267c377c24 */ /* 0x000fe2000f8e0237 */
[----:B------:R-:W-:Y:S01]  /*6a50*/  SHF.L.U32 R111, R138, 0x8, RZ ;  /* 0x000000088a6f7819 */ /* 0x000fe200000006ff */
[C---:B------:R-:W-:Y:S01]  /*6a60*/  IMAD R25, R96.reuse, R25, RZ ;  /* 0x0000001960197224 */ /* 0x040fe200078e02ff */
[----:B------:R-:W-:Y:S01]  /*6a70*/  PRMT R109, R139, 0x8880, RZ ;  /* 0x000088808b6d7816 */ /* 0x000fe200000000ff */
[----:B------:R-:W-:Y:S01]  /*6a80*/  IMAD R24, R99, UR38, R24 ;  /* 0x0000002663187c24 */ /* 0x000fe2000f8e0218 */
[----:B------:R-:W-:Y:S01]  /*6a90*/  SHF.R.S32.HI R99, RZ, 0x18, R151 ;  /* 0x00000018ff637819 */ /* 0x000fe20000011497 */
[C---:B------:R-:W-:Y:S01]  /*6aa0*/  IMAD R26, R96.reuse, R26, RZ ;  /* 0x0000001a601a7224 */ /* 0x040fe200078e02ff */
[----:B------:R-:W-:Y:S01]  /*6ab0*/  SHF.R.S32.HI R138, RZ, 0x18, R138 ;  /* 0x00000018ff8a7819 */ /* 0x000fe2000001148a */
[----:B------:R-:W-:Y:S01]  /*6ac0*/  IMAD R27, R96, R27, RZ ;  /* 0x0000001b601b7224 */ /* 0x000fe200078e02ff */
[C---:B------:R-:W-:Y:S01]  /*6ad0*/  SHF.L.U32 R107, R139.reuse, 0x10, RZ ;  /* 0x000000108b6b7819 */ /* 0x040fe200000006ff */
[----:B------:R-:W-:Y:S01]  /*6ae0*/  IMAD R25, R100, UR38, R25 ;  /* 0x0000002664197c24 */ /* 0x000fe2000f8e0219 */
[----:B------:R-:W-:Y:S01]  /*6af0*/  SHF.R.S32.HI R100, RZ, 0x18, R147 ;  /* 0x00000018ff647819 */ /* 0x000fe20000011493 */
[C---:B------:R-:W-:Y:S01]  /*6b00*/  IMAD R28, R96.reuse, R28, RZ ;  /* 0x0000001c601c7224 */ /* 0x040fe200078e02ff */
[----:B------:R-:W-:Y:S01]  /*6b10*/  SHF.L.U32 R105, R139, 0x8, RZ ;  /* 0x000000088b697819 */ /* 0x000fe200000006ff */
[----:B------:R-:W-:Y:S01]  /*6b20*/  IMAD R26, R99, UR38, R26 ;  /* 0x00000026631a7c24 */ /* 0x000fe2000f8e021a */
[----:B------:R-:W-:Y:S01]  /*6b30*/  SHF.R.S32.HI R140, RZ, 0x18, R139 ;  /* 0x00000018ff8c7819 */ /* 0x000fe2000001148b */
[----:B------:R-:W-:Y:S01]  /*6b40*/  IMAD R29, R96, R29, RZ ;  /* 0x0000001d601d7224 */ /* 0x000fe200078e02ff */
[----:B------:R-:W-:Y:S01]  /*6b50*/  I2IP.S8.S32.SAT R181, R23, R22, RZ ;  /* 0x0000001617b57239 */ /* 0x000fe200000014ff */
[----:B------:R-:W-:Y:S01]  /*6b60*/  IMAD R27, R126, UR38, R27 ;  /* 0x000000267e1b7c24 */ /* 0x000fe2000f8e021b */
[----:B------:R-:W-:Y:S01]  /*6b70*/  I2IP.S8.S32.SAT R182, R75, R74, RZ ;  /* 0x0000004a4bb67239 */ /* 0x000fe200000014ff */
[C---:B------:R-:W-:Y:S01]  /*6b80*/  IMAD R30, R96.reuse, R30, RZ ;  /* 0x0000001e601e7224 */ /* 0x040fe200078e02ff */
[----:B------:R-:W-:Y:S01]  /*6b90*/  I2IP.S8.S32.SAT R183, R79, R78, RZ ;  /* 0x0000004e4fb77239 */ /* 0x000fe200000014ff */
[----:B------:R-:W-:Y:S01]  /*6ba0*/  IMAD R28, R101, UR38, R28 ;  /* 0x00000026651c7c24 */ /* 0x000fe2000f8e021c */
[----:B------:R-:W-:Y:S01]  /*6bb0*/  MOV R101, R133 ;  /* 0x0000008500657202 */ /* 0x000fe20000000f00 */
[----:B------:R-:W-:Y:S01]  /*6bc0*/  IMAD R31, R96, R31, RZ ;  /* 0x0000001f601f7224 */ /* 0x000fe200078e02ff */
[----:B------:R-:W-:Y:S01]  /*6bd0*/  I2IP.S8.S32.SAT R192, R59, R58, RZ ;  /* 0x0000003a3bc07239 */ /* 0x000fe200000014ff */
[----:B------:R-:W-:Y:S01]  /*6be0*/  IMAD.U32 R141, R130, 0x10000, RZ ;  /* 0x00010000828d7824 */ /* 0x000fe200078e00ff */
[----:B------:R-:W-:Y:S01]  /*6bf0*/  SHF.R.S32.HI R130, RZ, 0x18, R130 ;  /* 0x00000018ff827819 */ /* 0x000fe20000011482 */
[----:B------:R-:W-:Y:S01]  /*6c00*/  IMAD R29, R100, UR38, R29 ;  /* 0x00000026641d7c24 */ /* 0x000fe2000f8e021d */
[----:B------:R-:W-:Y:S01]  /*6c10*/  I2IP.S8.S32.SAT R193, R63, R62, RZ ;  /* 0x0000003e3fc17239 */ /* 0x000fe200000014ff */
[----:B------:R-:W-:Y:S01]  /*6c20*/  IMAD R32, R96, R32, RZ ;  /* 0x0000002060207224 */ /* 0x000fe200078e02ff */
[----:B------:R-:W-:Y:S01]  /*6c30*/  SHF.R.S32.HI R100, RZ, 0x18, R141 ;  /* 0x00000018ff647819 */ /* 0x000fe2000001148d */
[----:B------:R-:W-:Y:S01]  /*6c40*/  IMAD R30, R103, UR38, R30 ;  /* 0x00000026671e7c24 */ /* 0x000fe2000f8e021e */
[----:B------:R-:W-:Y:S01]  /*6c50*/  SHF.R.S32.HI R103, RZ, 0x18, R125 ;  /* 0x00000018ff677819 */ /* 0x000fe2000001147d */
[----:B------:R-:W-:Y:S01]  /*6c60*/  IMAD.MOV.U32 R99, RZ, RZ, R142 ;  /* 0x000000ffff637224 */ /* 0x000fe200078e008e */
[----:B------:R-:W-:Y:S01]  /*6c70*/  I2IP.S8.S32.SAT R194, R67, R66, RZ ;  /* 0x0000004243c27239 */ /* 0x000fe200000014ff */
[----:B------:R-:W-:Y:S01]  /*6c80*/  IMAD R31, R128, UR38, R31 ;  /* 0x00000026801f7c24 */ /* 0x000fe2000f8e021f */
[----:B------:R-:W-:Y:S01]  /*6c90*/  I2IP.S8.S32.SAT R195, R71, R70, RZ ;  /* 0x0000004647c37239 */ /* 0x000fe200000014ff */
[C---:B------:R-:W-:Y:S01]  /*6ca0*/  IMAD R33, R96.reuse, R33, RZ ;  /* 0x0000002160217224 */ /* 0x040fe200078e02ff */
[----:B------:R-:W-:Y:S01]  /*6cb0*/  I2IP.S8.S32.SAT R196, R43, R42, RZ ;  /* 0x0000002a2bc47239 */ /* 0x000fe200000014ff */
[----:B------:R-:W-:Y:S01]  /*6cc0*/  IMAD R32, R99, UR38, R32 ;  /* 0x0000002663207c24 */ /* 0x000fe2000f8e0220 */
[----:B------:R-:W-:Y:S01]  /*6cd0*/  SHF.R.S32.HI R99, RZ, 0x18, R135 ;  /* 0x00000018ff637819 */ /* 0x000fe20000011487 */
[C---:B------:R-:W-:Y:S01]  /*6ce0*/  IMAD R34, R96.reuse, R34, RZ ;  /* 0x0000002260227224 */ /* 0x040fe200078e02ff */
[----:B------:R-:W-:Y:S01]  /*6cf0*/  I2IP.S8.S32.SAT R197, R47, R46, RZ ;  /* 0x0000002e2fc57239 */ /* 0x000fe200000014ff */
[----:B------:R-:W-:Y:S01]  /*6d00*/  IMAD R35, R96, R35, RZ ;  /* 0x0000002360237224 */ /* 0x000fe200078e02ff */
[----:B------:R-:W-:Y:S01]  /*6d10*/  I2IP.S8.S32.SAT R198, R51, R50, RZ ;  /* 0x0000003233c67239 */ /* 0x000fe200000014ff */
[----:B------:R-:W-:Y:S01]  /*6d20*/  IMAD R33, R100, UR38, R33 ;  /* 0x0000002664217c24 */ /* 0x000fe2000f8e0221 */
[----:B------:R-:W-:Y:S01]  /*6d30*/  SHF.R.S32.HI R100, RZ, 0x18, R129 ;  /* 0x00000018ff647819 */ /* 0x000fe20000011481 */
[C---:B------:R-:W-:Y:S01]  /*6d40*/  IMAD R36, R96.reuse, R36, RZ ;  /* 0x0000002460247224 */ /* 0x040fe200078e02ff */
[----:B------:R-:W-:Y:S01]  /*6d50*/  I2IP.S8.S32.SAT R199, R55, R54, RZ ;  /* 0x0000003637c77239 */ /* 0x000fe200000014ff */
[----:B------:R-:W-:Y:S01]  /*6d60*/  IMAD R34, R99, UR38, R34 ;  /* 0x0000002663227c24 */ /* 0x000fe2000f8e0222 */
[----:B------:R-:W-:Y:S01]  /*6d70*/  MOV R99, R131 ;  /* 0x0000008300637202 */ /* 0x000fe20000000f00 */
[----:B------:R-:W-:Y:S01]  /*6d80*/  IMAD R37, R96, R37, RZ ;  /* 0x0000002560257224 */ /* 0x000fe200078e02ff */
[----:B------:R-:W-:Y:S01]  /*6d90*/  I2IP.S8.S32.SAT R216, R27, R26, RZ ;  /* 0x0000001a1bd87239 */ /* 0x000fe200000014ff */
[----:B------:R-:W-:Y:S01]  /*6da0*/  IMAD R35, R130, UR38, R35 ;  /* 0x0000002682237c24 */ /* 0x000fe2000f8e0223 */
[----:B------:R-:W-:Y:S01]  /*6db0*/  I2IP.S8.S32.SAT R217, R31, R30, RZ ;  /* 0x0000001e1fd97239 */ /* 0x000fe200000014ff */
[C---:B------:R-:W-:Y:S01]  /*6dc0*/  IMAD R38, R96.reuse, R38, RZ ;  /* 0x0000002660267224 */ /* 0x040fe200078e02ff */
[----:B------:R-:W-:Y:S01]  /*6dd0*/  I2IP.S8.S32.SAT R180, R3, R0, R180 ;  /* 0x0000000003b47239 */ /* 0x000fe200000014b4 */
[----:B------:R-:W-:Y:S01]  /*6de0*/  IMAD R36, R101, UR38, R36 ;  /* 0x0000002665247c24 */ /* 0x000fe2000f8e0224 */
[----:B------:R-:W-:Y:S01]  /*6df0*/  MOV R101, R121 ;  /* 0x0000007900657202 */ /* 0x000fe20000000f00 */
[----:B------:R-:W-:Y:S01]  /*6e00*/  IMAD R39, R96, R39, RZ ;  /* 0x0000002760277224 */ /* 0x000fe200078e02ff */
[----:B------:R-:W-:Y:S01]  /*6e10*/  I2IP.S8.S32.SAT R218, R35, R34, RZ ;  /* 0x0000002223da7239 */ /* 0x000fe200000014ff */
[----:B------:R-:W-:Y:S01]  /*6e20*/  IMAD R37, R100, UR38, R37 ;  /* 0x0000002664257c24 */ /* 0x000fe2000f8e0225 */
[----:B------:R-:W-:Y:S01]  /*6e30*/  SHF.R.S32.HI R100, RZ, 0x18, R127 ;  /* 0x00000018ff647819 */ /* 0x000fe2000001147f */
[----:B------:R-:W-:Y:S01]  /*6e40*/  IMAD R38, R103, UR38, R38 ;  /* 0x0000002667267c24 */ /* 0x000fe2000f8e0226 */
[----:B------:R-:W-:Y:S01]  /*6e50*/  I2IP.S8.S32.SAT R181, R21, R20, R181 ;  /* 0x0000001415b57239 */ /* 0x000fe200000014b5 */
[----:B------:R-:W-:Y:S01]  /*6e60*/  IMAD R39, R132, UR38, R39 ;  /* 0x0000002684277c24 */ /* 0x000fe2000f8e0227 */
[----:B------:R-:W-:Y:S01]  /*6e70*/  I2IP.S8.S32.SAT R182, R73, R72, R182 ;  /* 0x0000004849b67239 */ /* 0x000fe200000014b6 */
[----:B------:R-:W1:Y:S01]  /*6e80*/  LDTM.x16 R4, tmem[UR4+0x40] ;  /* 0x00004004000479ee */ /* 0x000e620008240000 */
[----:B------:R-:W-:Y:S01]  /*6e90*/  NOP ;  /* 0x0000000000007918 */ /* 0x000fe20000000000 */
[----:B------:R-:W-:Y:S01]  /*6ea0*/  UPRMT UR5, UR37, 0x654, UR5 ;  /* 0x0000065425057896 */ /* 0x000fe20008000005 */
[----:B------:R-:W-:Y:S01]  /*6eb0*/  I2IP.S8.S32.SAT R183, R77, R76, R183 ;  /* 0x0000004c4db77239 */ /* 0x000fe200000014b7 */
[----:B------:R-:W-:Y:S01]  /*6ec0*/  UIADD3 UR24, UPT, UPT, UR39, 0x1, URZ ;  /* 0x0000000127187890 */ /* 0x000fe2000fffe0ff */
[----:B------:R-:W-:Y:S01]  /*6ed0*/  I2IP.S8.S32.SAT R192, R57, R56, R192 ;  /* 0x0000003839c07239 */ /* 0x000fe200000014c0 */
[----:B------:R-:W-:Y:S01]  /*6ee0*/  BSSY.RECONVERGENT B0, `(.L_x_90) ;  /* 0x000006b000007945 */ /* 0x000fe20003800200 */
[----:B------:R-:W-:Y:S02]  /*6ef0*/  I2IP.S8.S32.SAT R193, R61, R60, R193 ;  /* 0x0000003c3dc17239 */ /* 0x000fe400000014c1 */
[----:B------:R-:W-:Y:S02]  /*6f00*/  I2IP.S8.S32.SAT R194, R65, R64, R194 ;  /* 0x0000004041c27239 */ /* 0x000fe400000014c2 */
[----:B-1----:R-:W-:Y:S01]  /*6f10*/  SYNCS.ARRIVE.TRANS64.RED.A1T0 RZ, [UR5], RZ ;  /* 0x000000ffffff79a7 */ /* 0x002fe20008100405 */
[----:B------:R1:W-:Y:S01]  /*6f20*/  STS.128 [R210+0x2980], R180 ;  /* 0x002980b4d2007388 */ /* 0x0003e20000000c00 */
[----:B------:R-:W-:Y:S02]  /*6f30*/  I2IP.S8.S32.SAT R195, R69, R68, R195 ;  /* 0x0000004445c37239 */ /* 0x000fe400000014c3 */
[----:B------:R-:W-:Y:S02]  /*6f40*/  I2IP.S8.S32.SAT R196, R41, R40, R196 ;  /* 0x0000002829c47239 */ /* 0x000fe400000014c4 */
[----:B------:R-:W-:Y:S02]  /*6f50*/  I2IP.S8.S32.SAT R197, R45, R44, R197 ;  /* 0x0000002c2dc57239 */ /* 0x000fe400000014c5 */
[----:B------:R-:W-:Y:S01]  /*6f60*/  I2IP.S8.S32.SAT R198, R49, R48, R198 ;  /* 0x0000003031c67239 */ /* 0x000fe200000014c6 */
[----:B------:R1:W-:Y:S01]  /*6f70*/  STS.128 [R210+0x3180], R192 ;  /* 0x003180c0d2007388 */ /* 0x0003e20000000c00 */
[----:B------:R-:W-:Y:S02]  /*6f80*/  I2IP.S8.S32.SAT R199, R53, R52, R199 ;  /* 0x0000003435c77239 */ /* 0x000fe400000014c7 */
[----:B------:R-:W-:Y:S01]  /*6f90*/  I2IP.S8.S32.SAT R216, R25, R24, R216 ;  /* 0x0000001819d87239 */ /* 0x000fe200000014d8 */
[C---:B------:R-:W-:Y:S01]  /*6fa0*/  IMAD R4, R96.reuse, R4, RZ ;  /* 0x0000000460047224 */ /* 0x040fe200078e02ff */
[----:B------:R-:W-:Y:S01]  /*6fb0*/  I2IP.S8.S32.SAT R217, R29, R28, R217 ;  /* 0x0000001c1dd97239 */ /* 0x000fe200000014d9 */
[C---:B------:R-:W-:Y:S01]  /*6fc0*/  IMAD R5, R96.reuse, R5, RZ ;  /* 0x0000000560057224 */ /* 0x040fe200078e02ff */
[----:B------:R-:W-:Y:S01]  /*6fd0*/  I2IP.S8.S32.SAT R218, R33, R32, R218 ;  /* 0x0000002021da7239 */ /* 0x000fe200000014da */
[----:B------:R-:W-:Y:S01]  /*6fe0*/  IMAD R4, R99, UR38, R4 ;  /* 0x0000002663047c24 */ /* 0x000fe2000f8e0204 */
[----:B------:R-:W-:Y:S01]  /*6ff0*/  SHF.R.S32.HI R99, RZ, 0x18, R123 ;  /* 0x00000018ff637819 */ /* 0x000fe2000001147b */
[C---:B------:R-:W-:Y:S01]  /*7000*/  IMAD R6, R96.reuse, R6, RZ ;  /* 0x0000000660067224 */ /* 0x040fe200078e02ff */
[----:B------:R1:W-:Y:S01]  /*7010*/  STS.128 [R210+0x3980], R196 ;  /* 0x003980c4d2007388 */ /* 0x0003e20000000c00 */
[----:B------:R-:W-:Y:S01]  /*7020*/  IMAD R7, R96, R7, RZ ;  /* 0x0000000760077224 */ /* 0x000fe200078e02ff */
[----:B------:R-:W-:Y:S01]  /*7030*/  I2IP.S8.S32.SAT R219, R39, R38, RZ ;  /* 0x0000002627db7239 */ /* 0x000fe200000014ff */
[----:B------:R-:W-:Y:S01]  /*7040*/  IMAD R5, R100, UR38, R5 ;  /* 0x0000002664057c24 */ /* 0x000fe2000f8e0205 */
[----:B------:R-:W-:Y:S01]  /*7050*/  SHF.R.S32.HI R100, RZ, 0x18, R119 ;  /* 0x00000018ff647819 */ /* 0x000fe20000011477 */
[C---:B------:R-:W-:Y:S01]  /*7060*/  IMAD R8, R96.reuse, R8, RZ ;  /* 0x0000000860087224 */ /* 0x040fe200078e02ff */
[----:B------:R-:W-:Y:S01]  /*7070*/  I2IP.S8.S32.SAT R219, R37, R36, R219 ;  /* 0x0000002425db7239 */ /* 0x000fe200000014db */
[----:B------:R-:W-:Y:S01]  /*7080*/  IMAD R6, R99, UR38, R6 ;  /* 0x0000002663067c24 */ /* 0x000fe2000f8e0206 */
[----:B------:R-:W-:Y:S01]  /*7090*/  SHF.R.S32.HI R99, RZ, 0x18, R117 ;  /* 0x00000018ff637819 */ /* 0x000fe20000011475 */
[----:B------:R-:W-:Y:S02]  /*70a0*/  IMAD R9, R96, R9, RZ ;  /* 0x0000000960097224 */ /* 0x000fe400078e02ff */
[----:B------:R-:W-:Y:S01]  /*70b0*/  IMAD R7, R134, UR38, R7 ;  /* 0x0000002686077c24 */ /* 0x000fe2000f8e0207 */
[----:B------:R1:W-:Y:S01]  /*70c0*/  STS.128 [R210+0x4180], R216 ;  /* 0x004180d8d2007388 */ /* 0x0003e20000000c00 */
[C---:B------:R-:W-:Y:S02]  /*70d0*/  IMAD R10, R96.reuse, R10, RZ ;  /* 0x0000000a600a7224 */ /* 0x040fe400078e02ff */
[----:B------:R-:W-:Y:S01]  /*70e0*/  IMAD R8, R101, UR38, R8 ;  /* 0x0000002665087c24 */ /* 0x000fe2000f8e0208 */
[----:B------:R-:W-:Y:S01]  /*70f0*/  I2IP.S8.S32.SAT R6, R7, R6, RZ ;  /* 0x0000000607067239 */ /* 0x000fe200000014ff */
[----:B------:R-:W-:Y:S01]  /*7100*/  IMAD R11, R96, R11, RZ ;  /* 0x0000000b600b7224 */ /* 0x000fe200078e02ff */
[----:B------:R-:W-:Y:S01]  /*7110*/  MOV R101, R115 ;  /* 0x0000007300657202 */ /* 0x000fe20000000f00 */
[----:B------:R-:W-:Y:S01]  /*7120*/  IMAD R9, R100, UR38, R9 ;  /* 0x0000002664097c24 */ /* 0x000fe2000f8e0209 */
[----:B------:R-:W-:Y:S01]  /*7130*/  SHF.R.S32.HI R100, RZ, 0x18, R113 ;  /* 0x00000018ff647819 */ /* 0x000fe20000011471 */
[C---:B------:R-:W-:Y:S02]  /*7140*/  IMAD R12, R96.reuse, R12, RZ ;  /* 0x0000000c600c7224 */ /* 0x040fe400078e02ff */
[----:B------:R-:W-:Y:S01]  /*7150*/  IMAD R10, R99, UR38, R10 ;  /* 0x00000026630a7c24 */ /* 0x000fe2000f8e020a */
[----:B------:R-:W-:Y:S01]  /*7160*/  SHF.R.S32.HI R99, RZ, 0x18, R111 ;  /* 0x00000018ff637819 */ /* 0x000fe2000001146f */
[----:B------:R-:W-:Y:S02]  /*7170*/  IMAD R13, R96, R13, RZ ;  /* 0x0000000d600d7224 */ /* 0x000fe400078e02ff */
[----:B------:R-:W-:Y:S01]  /*7180*/  IMAD R11, R136, UR38, R11 ;  /* 0x00000026880b7c24 */ /* 0x000fe2000f8e020b */
[----:B------:R-:W-:Y:S01]  /*7190*/  I2IP.S8.S32.SAT R136, R5, R4, R6 ;  /* 0x0000000405887239 */ /* 0x000fe20000001406 */
[C---:B------:R-:W-:Y:S02]  /*71a0*/  IMAD R14, R96.reuse, R14, RZ ;  /* 0x0000000e600e7224 */ /* 0x040fe400078e02ff */
[----:B------:R-:W-:Y:S01]  /*71b0*/  IMAD R12, R101, UR38, R12 ;  /* 0x00000026650c7c24 */ /* 0x000fe2000f8e020c */
[----:B------:R-:W-:Y:S01]  /*71c0*/  I2IP.S8.S32.SAT R10, R11, R10, RZ ;  /* 0x0000000a0b0a7239 */ /* 0x000fe200000014ff */
[----:B------:R-:W-:Y:S01]  /*71d0*/  IMAD R15, R96, R15, RZ ;  /* 0x0000000f600f7224 */ /* 0x000fe200078e02ff */
[----:B------:R-:W-:Y:S01]  /*71e0*/  MOV R101, R109 ;  /* 0x0000006d00657202 */ /* 0x000fe20000000f00 */
[----:B------:R-:W-:Y:S01]  /*71f0*/  IMAD R13, R100, UR38, R13 ;  /* 0x00000026640d7c24 */ /* 0x000fe2000f8e020d */
[----:B------:R-:W-:Y:S01]  /*7200*/  SHF.R.S32.HI R100, RZ, 0x18, R107 ;  /* 0x00000018ff647819 */ /* 0x000fe2000001146b */
[----:B------:R-:W-:Y:S01]  /*7210*/  IMAD R16, R96, R16, RZ ;  /* 0x0000001060107224 */ /* 0x000fe200078e02ff */
[----:B------:R-:W-:Y:S01]  /*7220*/  I2IP.S8.S32.SAT R137, R9, R8, R10 ;  /* 0x0000000809897239 */ /* 0x000fe2000000140a */
[----:B------:R-:W-:Y:S01]  /*7230*/  IMAD R14, R99, UR38, R14 ;  /* 0x00000026630e7c24 */ /* 0x000fe2000f8e020e */
[----:B------:R-:W-:Y:S01]  /*7240*/  SHF.R.S32.HI R99, RZ, 0x18, R105 ;  /* 0x00000018ff637819 */ /* 0x000fe20000011469 */
[----:B------:R-:W-:Y:S02]  /*7250*/  IMAD R15, R138, UR38, R15 ;  /* 0x000000268a0f7c24 */ /* 0x000fe4000f8e020f */
[C---:B------:R-:W-:Y:S02]  /*7260*/  IMAD R17, R96.reuse, R17, RZ ;  /* 0x0000001160117224 */ /* 0x040fe400078e02ff */
[----:B------:R-:W-:Y:S01]  /*7270*/  IMAD R16, R101, UR38, R16 ;  /* 0x0000002665107c24 */ /* 0x000fe2000f8e0210 */
[----:B------:R-:W-:Y:S01]  /*7280*/  I2IP.S8.S32.SAT R14, R15, R14, RZ ;  /* 0x0000000e0f0e7239 */ /* 0x000fe200000014ff */
[----:B------:R-:W-:Y:S02]  /*7290*/  IMAD R18, R96, R18, RZ ;  /* 0x0000001260127224 */ /* 0x000fe400078e02ff */
[----:B------:R-:W-:Y:S01]  /*72a0*/  IMAD R17, R100, UR38, R17 ;  /* 0x0000002664117c24 */ /* 0x000fe2000f8e0211 */
[----:B------:R-:W-:Y:S01]  /*72b0*/  I2IP.S8.S32.SAT R138, R13, R12, R14 ;  /* 0x0000000c0d8a7239 */ /* 0x000fe2000000140e */
[----:B------:R-:W-:Y:S02]  /*72c0*/  IMAD R19, R96, R19, RZ ;  /* 0x0000001360137224 */ /* 0x000fe400078e02ff */
[----:B------:R-:W-:Y:S02]  /*72d0*/  IMAD R18, R99, UR38, R18 ;  /* 0x0000002663127c24 */ /* 0x000fe4000f8e0212 */
[----:B------:R-:W-:Y:S05]  /*72e0*/  IMAD R19, R140, UR38, R19 ;  /* 0x000000268c137c24 */ /* 0x000fea000f8e0213 */
[----:B------:R-:W-:Y:S04]  /*72f0*/  I2IP.S8.S32.SAT R18, R19, R18, RZ ;  /* 0x0000001213127239 */ /* 0x000fe800000014ff */
[----:B------:R-:W-:Y:S05]  /*7300*/  I2IP.S8.S32.SAT R139, R17, R16, R18 ;  /* 0x00000010118b7239 */ /* 0x000fea0000001412 */
[----:B------:R1:W-:Y:S01]  /*7310*/  STS.128 [R210+0x4980], R136 ;  /* 0x00498088d2007388 */ /* 0x0003e20000000c00 */
[----:B------:R-:W-:Y:S01]  /*7320*/  @!PT LDS RZ, [RZ] ;  /* 0x00000000fffff984 */ /* 0x000fe20000000800 */
[----:B------:R-:W-:Y:S01]  /*7330*/  @!PT LDS RZ, [RZ] ;  /* 0x00000000fffff984 */ /* 0x000fe20000000800 */
[----:B------:R-:W-:Y:S01]  /*7340*/  @!PT LDS RZ, [RZ] ;  /* 0x00000000fffff984 */ /* 0x000fe20000000800 */
[----:B------:R-:W-:Y:S01]  /*7350*/  @!PT LDS RZ, [RZ] ;  /* 0x00000000fffff984 */ /* 0x000fe20000000800 */
[----:B------:R2:W-:Y:S07]  /*7360*/  MEMBAR.ALL.CTA ;  /* 0x0000000000007992 */ /* 0x0005ee0000008000 */
[----:B--2---:R-:W2:Y:S02]  /*7370*/  FENCE.VIEW.ASYNC.S ;  /* 0x00000000000073c6 */ /* 0x004ea40000000000 */
[----:B--2---:R-:W-:Y:S06]  /*7380*/  BAR.SYNC.DEFER_BLOCKING 0x1, 0x80 ;  /* 0x0042000000007b1d */ /* 0x004fec0000010000 */
[----:B------:R-:W-:Y:S05]  /*7390*/  @P0 BRA `(.L_x_91) ;  /* 0x00000000007c0947 */ /* 0x000fea0003800000 */
[----:B------:R-:W-:Y:S01]  /*73a0*/  R2UR UR13, R191 ;  /* 0x00000000bf0d72ca */ /* 0x000fe200000e0000 */
[----:B------:R-:W-:Y:S01]  /*73b0*/  UIADD3 UR26, UP0, UPT, UR48, 0x680, URZ ;  /* 0x00000680301a7890 */ /* 0x000fe2000ff1e0ff */
[----:B------:R-:W-:Y:S01]  /*73c0*/  R2UR UR14, R201 ;  /* 0x00000000c90e72ca */ /* 0x000fe200000e0000 */
[----:B------:R-:W-:Y:S02]  /*73d0*/  UIADD3 UR12, UPT, UPT, UR44, 0x2980, URZ ;  /* 0x000029802c0c7890 */ /* 0x000fe4000fffe0ff */
[----:B------:R-:W-:Y:S01]  /*73e0*/  UIADD3.X UR27, UPT, UPT, URZ, UR49, URZ, UP0, !UPT ;  /* 0x00000031ff1b7290 */ /* 0x000fe200087fe4ff */
[----:B------:R-:W-:Y:S01]  /*73f0*/  UMOV UR15, UR36 ;  /* 0x00000024000f7c82 */ /* 0x000fe20008000000 */
[----:B------:R-:W-:Y:S01]  /*7400*/  UIADD3 UR8, UPT, UPT, UR44, 0x3180, URZ ;  /* 0x000031802c087890 */ /* 0x000fe2000fffe0ff */
[----:B------:R-:W-:Y:S01]  /*7410*/  UMOV UR11, UR36 ;  /* 0x00000024000b7c82 */ /* 0x000fe20008000000 */
[----:B------:R-:W-:Y:S04]  /*7420*/  UIADD3 UR4, UPT, UPT, UR44, 0x3980, URZ ;  /* 0x000039802c047890 */ /* 0x000fe8000fffe0ff */
[----:B------:R-:W-:Y:S02]  /*7430*/  UIMAD UR13, UR13, 0x50, URZ ;  /* 0x000000500d0d78a4 */ /* 0x000fe4000f8e02ff */
[----:B------:R-:W-:Y:S02]  /*7440*/  USHF.L.U32 UR14, UR14, 0x7, URZ ;  /* 0x000000070e0e7899 */ /* 0x000fe400080006ff */
[----:B------:R-:W-:Y:S02]  /*7450*/  UIADD3 UR9, UPT, UPT, UR13, 0x10, URZ ;  /* 0x000000100d097890 */ /* 0x000fe4000fffe0ff */
[----:B------:R-:W-:Y:S01]  /*7460*/  UIADD3 UR5, UPT, UPT, UR13, 0x20, URZ ;  /* 0x000000200d057890 */ /* 0x000fe2000fffe0ff */
[----:B------:R-:W-:Y:S02]  /*7470*/  UMOV UR7, UR36 ;  /* 0x0000002400077c82 */ /* 0x000fe40008000000 */
[----:B------:R-:W-:Y:S01]  /*7480*/  UMOV UR10, UR14 ;  /* 0x0000000e000a7c82 */ /* 0x000fe20008000000 */
[----:B------:R-:W-:Y:S01]  /*7490*/  UMOV UR6, UR14 ;  /* 0x0000000e00067c82 */ /* 0x000fe20008000000 */
[----:B------:R2:W-:Y:S01]  /*74a0*/  UTMASTG.3D [UR12], [UR26] ;  /* 0x0000000c1a0073b5 */ /* 0x0005e20008010000 */
[----:B------:R-:W-:Y:S02]  /*74b0*/  UIADD3 UR20, UPT, UPT, UR44, 0x4180, URZ ;  /* 0x000041802c147890 */ /* 0x000fe4000fffe0ff */
[----:B------:R-:W-:Y:S01]  /*74c0*/  UIADD3 UR21, UPT, UPT, UR13, 0x30, URZ ;  /* 0x000000300d157890 */ /* 0x000fe2000fffe0ff */
[----:B------:R-:W-:Y:S01]  /*74d0*/  UMOV UR23, UR36 ;  /* 0x0000002400177c82 */ /* 0x000fe20008000000 */
[----:B------:R-:W-:Y:S01]  /*74e0*/  UMOV UR22, UR14 ;  /* 0x0000000e00167c82 */ /* 0x000fe20008000000 */
[----:B------:R-:W-:Y:S01]  /*74f0*/  UIADD3 UR16, UPT, UPT, UR44, 0x4980, URZ ;  /* 0x000049802c107890 */ /* 0x000fe2000fffe0ff */
[----:B------:R2:W-:Y:S01]  /*7500*/  UTMASTG.3D [UR8], [UR26] ;  /* 0x000000081a0073b5 */ /* 0x0005e20008010000 */
[----:B------:R-:W-:Y:S01]  /*7510*/  UIADD3 UR17, UPT, UPT, UR13, 0x40, URZ ;  /* 0x000000400d117890 */ /* 0x000fe2000fffe0ff */
[----:B------:R-:W-:Y:S01]  /*7520*/  UMOV UR19, UR36 ;  /* 0x0000002400137c82 */ /* 0x000fe20008000000 */
[----:B------:R-:W-:Y:S01]  /*7530*/  UMOV UR18, UR14 ;  /* 0x0000000e00127c82 */ /* 0x000fe20008000000 */
[----:B------:R2:W-:Y:S01]  /*7540*/  UTMASTG.3D [UR4], [UR26] ;  /* 0x000000041a0073b5 */ /* 0x0005e20008010000 */
[----:B------:R2:W-:Y:S05]  /*7550*/  UTMASTG.3D [UR20], [UR26] ;  /* 0x000000141a0073b5 */ /* 0x0005ea0008010000 */
[----:B------:R2:W-:Y:S01]  /*7560*/  UTMASTG.3D [UR16], [UR26] ;  /* 0x000000101a0073b5 */ /* 0x0005e20008010000 */
[----:B------:R0:W-:Y:S01]  /*7570*/  UTMACMDFLUSH ;  /* 0x00000000000079b7 */ /* 0x0001e20000000000 */
[----:B--2---:R-:W-:Y:S04]  /*7580*/  DEPBAR.LE SB0, 0x0 ;  /* 0x000080000000791a */ /* 0x004fe80000000000 */
.L_x_91:
[----:B------:R-:W-:Y:S05]  /*7590*/  BSYNC.RECONVERGENT B0 ;  /* 0x0000000000007941 */ /* 0x000fea0003800200 */
.L_x_90:
[----:B------:R-:W-:Y:S01]  /*75a0*/  BAR.SYNC.DEFER_BLOCKING 0x1, 0x80 ;  /* 0x0042000000007b1d */ /* 0x000fe20000010000 */
[----:B------:R-:W-:Y:S01]  /*75b0*/  ISETP.NE.AND P1, PT, R212, RZ, PT ;  /* 0x000000ffd400720c */ /* 0x000fe20003f25270 */
[----:B------:R-:W-:Y:S01]  /*75c0*/  UISETP.NE.AND UP0, UPT, UR24, 0x4, UPT ;  /* 0x000000041800788c */ /* 0x000fe2000bf05270 */
[----:B------:R-:W-:Y:S01]  /*75d0*/  ISETP.NE.AND P0, PT, R213, 0x2, PT ;  /* 0x00000002d500780c */ /* 0x000fe20003f05270 */
[----:B------:R-:W-:Y:S02]  /*75e0*/  IMAD.IADD R191, R95, 0x1, R179 ;  /* 0x000000015fbf7824 */ /* 0x000fe400078e02b3 */
[----:B------:R-:W-:Y:S01]  /*75f0*/  USEL UR4, URZ, 0x1, UP0 ;  /* 0x00000001ff047887 */ /* 0x000fe20008000000 */
[----:B------:R-:W-:Y:S01]  /*7600*/  SEL R3, RZ, 0x1, P0 ;  /* 0x00000001ff037807 */ /* 0x000fe20000000000 */
[----:B------:R-:W-:Y:S01]  /*7610*/  USEL UR39, UR24, URZ, UP0 ;  /* 0x000000ff18277287 */ /* 0x000fe20008000000 */
[----:B------:R-:W-:Y:S01]  /*7620*/  SEL R213, R213, RZ, P0 ;  /* 0x000000ffd5d57207 */ /* 0x000fe20000000000 */
[----:B------:R-:W-:Y:S01]  /*7630*/  IMAD.IADD R201, R97, 0x1, R190 ;  /* 0x0000000161c97824 */ /* 0x000fe200078e02be */
[----:B------:R-:W-:Y:S02]  /*7640*/  LOP3.LUT R208, R208, R3, RZ, 0x3c, !PT ;  /* 0x00000003d0d07212 */ /* 0x000fe400078e3cff */
[----:B------:R-:W-:Y:S02]  /*7650*/  LOP3.LUT R209, R209, UR4, RZ, 0x3c, !PT ;  /* 0x00000004d1d17c12 */ /* 0x000fe4000f8e3cff */
[----:B------:R-:W-:Y:S01]  /*7660*/  @P1 R2UR UR36, R206 ;  /* 0x00000000ce2412ca */ /* 0x000fe200000e0000 */
[----:B------:R-:W-:Y:S03]  /*7670*/  @!UPT UIADD3 URZ, UPT, UPT, URZ, URZ, URZ ;  /* 0x000000fffffff290 */ /* 0x000fe6000fffe0ff */
[----:B------:R-:W-:Y:S11]  /*7680*/  @P1 BRA `(.L_x_92) ;  /* 0xffffffd000e41947 */ /* 0x000ff6000383ffff */
[----:B------:R-:W-:Y:S05]  /*7690*/  EXIT ;  /* 0x000000000000794d */ /* 0x000fea0003800000 */
.L_x_19:
[----:B--2---:R2:W1:Y:S02]  /*76a0*/  SYNCS.PHASECHK.TRANS64.TRYWAIT P0, [R3+URZ+0xc0], R2 ;  /* 0x0000c002030075a7 */ /* 0x00446400080011ff */
[----:B-1----:R-:W-:Y:S05]  /*76b0*/  @!P0 NANOSLEEP.SYNCS 0x989680 ;  /* 0x009896800000895d */ /* 0x002fea0003900000 */
[----:B------:R-:W1:Y:S02]  /*76c0*/  @!P0 SYNCS.PHASECHK.TRANS64 P0, [R3+URZ+0xc0], R2 ;  /* 0x0000c002030085a7 */ /* 0x000e6400080010ff */
[----:B-1----:R-:W-:Y:S05]  /*76d0*/  @!P0 BRA `(.L_x_19) ;  /* 0xfffffffc00f08947 */ /* 0x002fea000383ffff */
[----:B------:R-:W-:Y:S05]  /*76e0*/  BRA `(.L_x_93) ;  /* 0xffffff9c00947947 */ /* 0x000fea000383ffff */
.L_x_22:
[----:B-1----:R-:W-:Y:S07]  /*76f0*/  MOV R2, UR33 ;  /* 0x0000002100027c02 */ /* 0x002fee0008000f00 */
.L_x_94:
[----:B-1----:R1:W2:Y:S02]  /*7700*/  SYNCS.PHASECHK.TRANS64.TRYWAIT P0, [R2+URZ+0x18], R5 ;  /* 0x00001805020075a7 */ /* 0x0022a400080011ff */
[----:B--2---:R-:W-:Y:S05]  /*7710*/  @!P0 NANOSLEEP.SYNCS 0x989680 ;  /* 0x009896800000895d */ /* 0x004fea0003900000 */
[----:B------:R-:W2:Y:S02]  /*7720*/  @!P0 SYNCS.PHASECHK.TRANS64 P0, [R2+URZ+0x18], R5 ;  /* 0x00001805020085a7 */ /* 0x000ea400080010ff */
[----:B--2---:R-:W-:Y:S05]  /*7730*/  @!P0 BRA `(.L_x_94) ;  /* 0xfffffffc00f08947 */ /* 0x004fea000383ffff */
[----:B------:R-:W-:Y:S05]  /*7740*/  BRA `(.L_x_21) ;  /* 0xffffff9c00e47947 */ /* 0x000fea000383ffff */
.L_x_28:
[----:B-1----:R-:W-:Y:S07]  /*7750*/  MOV R2, UR33 ;  /* 0x0000002100027c02 */ /* 0x002fee0008000f00 */
.L_x_95:
[----:B-1----:R1:W2:Y:S02]  /*7760*/  SYNCS.PHASECHK.TRANS64.TRYWAIT P0, [R2+URZ+0x18], R5 ;  /* 0x00001805020075a7 */ /* 0x0022a400080011ff */
[----:B--2---:R-:W-:Y:S05]  /*7770*/  @!P0 NANOSLEEP.SYNCS 0x989680 ;  /* 0x009896800000895d */ /* 0x004fea0003900000 */
[----:B------:R-:W2:Y:S02]  /*7780*/  @!P0 SYNCS.PHASECHK.TRANS64 P0, [R2+URZ+0x18], R5 ;  /* 0x00001805020085a7 */ /* 0x000ea400080010ff */
[----:B--2---:R-:W-:Y:S05]  /*7790*/  @!P0 BRA `(.L_x_95) ;  /* 0xfffffffc00f08947 */ /* 0x004fea000383ffff */
[----:B------:R-:W-:Y:S05]  /*77a0*/  BRA `(.L_x_27) ;  /* 0xffffffa000bc7947 */ /* 0x000fea000383ffff */
.L_x_32:
[----:B-1----:R1:W2:Y:S02]  /*77b0*/  SYNCS.PHASECHK.TRANS64.TRYWAIT P0, [R2+URZ+0x50], R3 ;  /* 0x00005003020075a7 */ /* 0x0022a400080011ff */
[----:B--2---:R-:W-:Y:S05]  /*77c0*/  @!P0 NANOSLEEP.SYNCS 0x989680 ;  /* 0x009896800000895d */ /* 0x004fea0003900000 */
[----:B------:R-:W2:Y:S02]  /*77d0*/  @!P0 SYNCS.PHASECHK.TRANS64 P0, [R2+URZ+0x50], R3 ;  /* 0x00005003020085a7 */ /* 0x000ea400080010ff */
[----:B--2---:R-:W-:Y:S05]  /*77e0*/  @!P0 BRA `(.L_x_32) ;  /* 0xfffffffc00f08947 */ /* 0x004fea000383ffff */
[----:B------:R-:W-:Y:S05]  /*77f0*/  BRA `(.L_x_96) ;  /* 0xffffffa400747947 */ /* 0x000fea000383ffff */
.L_x_36:
[----:B------:R-:W-:-:S07]  /*7800*/  MOV R0, UR5 ;  /* 0x0000000500007c02 */ /* 0x000fce0008000f00 */
.L_x_97:
[----:B-1----:R1:W2:Y:S02]  /*7810*/  SYNCS.PHASECHK.TRANS64.TRYWAIT P0, [R0+URZ], R3 ;  /* 0x00000003000075a7 */ /* 0x0022a400080011ff */
[----:B--2---:R-:W-:Y:S05]  /*7820*/  @!P0 NANOSLEEP.SYNCS 0x989680 ;  /* 0x009896800000895d */ /* 0x004fea0003900000 */
[----:B------:R-:W2:Y:S02]  /*7830*/  @!P0 SYNCS.PHASECHK.TRANS64 P0, [R0+URZ], R3 ;  /* 0x00000003000085a7 */ /* 0x000ea400080010ff */
[----:B--2---:R-:W-:Y:S05]  /*7840*/  @!P0 BRA `(.L_x_97) ;  /* 0xfffffffc00f08947 */ /* 0x004fea000383ffff */
[----:B------:R-:W-:Y:S05]  /*7850*/  BRA `(.L_x_98) ;  /* 0xffffffa800e47947 */ /* 0x000fea000383ffff */
.L_x_37:
[----:B------:R-:W-:-:S07]  /*7860*/  MOV R0, UR5 ;  /* 0x0000000500007c02 */ /* 0x000fce0008000f00 */
.L_x_99:
[----:B-1----:R1:W2:Y:S02]  /*7870*/  SYNCS.PHASECHK.TRANS64.TRYWAIT P0, [R0+URZ], R3 ;  /* 0x00000003000075a7 */ /* 0x0022a400080011ff */
[----:B--2---:R-:W-:Y:S05]  /*7880*/  @!P0 NANOSLEEP.SYNCS 0x989680 ;  /* 0x009896800000895d */ /* 0x004fea0003900000 */
[----:B------:R-:W2:Y:S02]  /*7890*/  @!P0 SYNCS.PHASECHK.TRANS64 P0, [R0+URZ], R3 ;  /* 0x00000003000085a7 */ /* 0x000ea400080010ff */
[----:B--2---:R-:W-:Y:S05]  /*78a0*/  @!P0 BRA `(.L_x_99) ;  /* 0xfffffffc00f08947 */ /* 0x004fea000383ffff */
[----:B------:R-:W-:Y:S05]  /*78b0*/  BRA `(.L_x_100) ;  /* 0xffffffa800f07947 */ /* 0x000fea000383ffff */
.L_x_40:
[----:B-1----:R1:W2:Y:S02]  /*78c0*/  SYNCS.PHASECHK.TRANS64.TRYWAIT P0, [R2+URZ+0xb0], R5 ;  /* 0x0000b005020075a7 */ /* 0x0022a400080011ff */
[----:B--2---:R-:W-:Y:S05]  /*78d0*/  @!P0 NANOSLEEP.SYNCS 0x989680 ;  /* 0x009896800000895d */ /* 0x004fea0003900000 */
[----:B------:R-:W2:Y:S02]  /*78e0*/  @!P0 SYNCS.PHASECHK.TRANS64 P0, [R2+URZ+0xb0], R5 ;  /* 0x0000b005020085a7 */ /* 0x000ea400080010ff */
[----:B--2---:R-:W-:Y:S05]  /*78f0*/  @!P0 BRA `(.L_x_40) ;  /* 0xfffffffc00f08947 */ /* 0x004fea000383ffff */
[----:B------:R-:W-:Y:S05]  /*7900*/  BRA `(.L_x_101) ;  /* 0xffffffac004c7947 */ /* 0x000fea000383ffff */
.L_x_41:
[----:B------:R-:W-:-:S07]  /*7910*/  MOV R2, UR5 ;  /* 0x0000000500027c02 */ /* 0x000fce0008000f00 */
.L_x_102:
[----:B-1----:R1:W2:Y:S02]  /*7920*/  SYNCS.PHASECHK.TRANS64.TRYWAIT P0, [R2+URZ+0x60], R5 ;  /* 0x00006005020075a7 */ /* 0x0022a400080011ff */
[----:B--2---:R-:W-:Y:S05]  /*7930*/  @!P0 NANOSLEEP.SYNCS 0x989680 ;  /* 0x009896800000895d */ /* 0x004fea0003900000 */
[----:B------:R-:W2:Y:S02]  /*7940*/  @!P0 SYNCS.PHASECHK.TRANS64 P0, [R2+URZ+0x60], R5 ;  /* 0x00006005020085a7 */ /* 0x000ea400080010ff */
[----:B--2---:R-:W-:Y:S05]  /*7950*/  @!P0 BRA `(.L_x_102) ;  /* 0xfffffffc00f08947 */ /* 0x004fea000383ffff */
[----:B------:R-:W-:Y:S05]  /*7960*/  BRA `(.L_x_103) ;  /* 0xffffffac005c7947 */ /* 0x000fea000383ffff */
.L_x_42:
[----:B-1----:R1:W2:Y:S02]  /*7970*/  SYNCS.PHASECHK.TRANS64.TRYWAIT P1, [R2+URZ+0x50], R5 ;  /* 0x00005005020075a7 */ /* 0x0022a400080211ff */
[----:B--2---:R-:W-:Y:S05]  /*7980*/  @!P1 NANOSLEEP.SYNCS 0x989680 ;  /* 0x009896800000995d */ /* 0x004fea0003900000 */
[----:B------:R-:W2:Y:S02]  /*7990*/  @!P1 SYNCS.PHASECHK.TRANS64 P1, [R2+URZ+0x50], R5 ;  /* 0x00005005020095a7 */ /* 0x000ea400080210ff */
[----:B--2---:R-:W-:Y:S05]  /*79a0*/  @!P1 BRA `(.L_x_42) ;  /* 0xfffffffc00f09947 */ /* 0x004fea000383ffff */
[----:B------:R-:W-:Y:S05]  /*79b0*/  BRA `(.L_x_104) ;  /* 0xffffffac008c7947 */ /* 0x000fea000383ffff */
.L_x_45:
[----:B------:R-:W-:-:S07]  /*79c0*/  MOV R0, UR5 ;  /* 0x0000000500007c02 */ /* 0x000fce0008000f00 */
.L_x_105:
[----:B-1----:R1:W2:Y:S02]  /*79d0*/  SYNCS.PHASECHK.TRANS64.TRYWAIT P0, [R0+URZ+0x60], R3 ;  /* 0x00006003000075a7 */ /* 0x0022a400080011ff */
[----:B--2---:R-:W-:Y:S05]  /*79e0*/  @!P0 NANOSLEEP.SYNCS 0x989680 ;  /* 0x009896800000895d */ /* 0x004fea0003900000 */
[----:B------:R-:W2:Y:S02]  /*79f0*/  @!P0 SYNCS.PHASECHK.TRANS64 P0, [R0+URZ+0x60], R3 ;  /* 0x00006003000085a7 */ /* 0x000ea400080010ff */
[----:B--2---:R-:W-:Y:S05]  /*7a00*/  @!P0 BRA `(.L_x_105) ;  /* 0xfffffffc00f08947 */ /* 0x004fea000383ffff */
[----:B------:R-:W-:Y:S05]  /*7a10*/  BRA `(.L_x_44) ;  /* 0xffffffac00e07947 */ /* 0x000fea000383ffff */
.L_x_52:
[----:B-1----:R1:W2:Y:S02]  /*7a20*/  SYNCS.PHASECHK.TRANS64.TRYWAIT P1, [R0+URZ+0x50], R5 ;  /* 0x00005005000075a7 */ /* 0x0022a400080211ff */
[----:B--2---:R-:W-:Y:S05]  /*7a30*/  @!P1 NANOSLEEP.SYNCS 0x989680 ;  /* 0x009896800000995d */ /* 0x004fea0003900000 */
[----:B------:R-:W2:Y:S02]  /*7a40*/  @!P1 SYNCS.PHASECHK.TRANS64 P1, [R0+URZ+0x50], R5 ;  /* 0x00005005000095a7 */ /* 0x000ea400080210ff */
[----:B--2---:R-:W-:Y:S05]  /*7a50*/  @!P1 BRA `(.L_x_52) ;  /* 0xfffffffc00f09947 */ /* 0x004fea000383ffff */
[----:B------:R-:W-:Y:S05]  /*7a60*/  BRA `(.L_x_106) ;  /* 0xffffffb400707947 */ /* 0x000fea000383ffff */
.L_x_53:
[----:B------:R-:W-:-:S07]  /*7a70*/  MOV R3, UR14 ;  /* 0x0000000e00037c02 */ /* 0x000fce0008000f00 */
.L_x_107:
[----:B-1----:R1:W2:Y:S02]  /*7a80*/  SYNCS.PHASECHK.TRANS64.TRYWAIT P0, [R3+URZ+0x90], R0 ;  /* 0x00009000030075a7 */ /* 0x0022a400080011ff */
[----:B--2---:R-:W-:Y:S05]  /*7a90*/  @!P0 NANOSLEEP.SYNCS 0x989680 ;  /* 0x009896800000895d */ /* 0x004fea0003900000 */
[----:B------:R-:W2:Y:S02]  /*7aa0*/  @!P0 SYNCS.PHASECHK.TRANS64 P0, [R3+URZ+0x90], R0 ;  /* 0x00009000030085a7 */ /* 0x000ea400080010ff */
[----:B--2---:R-:W-:Y:S05]  /*7ab0*/  @!P0 BRA `(.L_x_107) ;  /* 0xfffffffc00f08947 */ /* 0x004fea000383ffff */
[----:B------:R-:W-:Y:S05]  /*7ac0*/  BRA `(.L_x_108) ;  /* 0xffffffb400a87947 */ /* 0x000fea000383ffff */
.L_x_56:
[----:B------:R-:W-:Y:S07]  /*7ad0*/  MOV R0, UR19 ;  /* 0x0000001300007c02 */ /* 0x000fee0008000f00 */
.L_x_109:
[----:B-1----:R1:W2:Y:S02]  /*7ae0*/  SYNCS.PHASECHK.TRANS64.TRYWAIT P0, [R0+URZ], R3 ;  /* 0x00000003000075a7 */ /* 0x0022a400080011ff */
[----:B--2---:R-:W-:Y:S05]  /*7af0*/  @!P0 NANOSLEEP.SYNCS 0x989680 ;  /* 0x009896800000895d */ /* 0x004fea0003900000 */
[----:B------:R-:W2:Y:S02]  /*7b00*/  @!P0 SYNCS.PHASECHK.TRANS64 P0, [R0+URZ], R3 ;  /* 0x00000003000085a7 */ /* 0x000ea400080010ff */
[----:B--2---:R-:W-:Y:S05]  /*7b10*/  @!P0 BRA `(.L_x_109) ;  /* 0xfffffffc00f08947 */ /* 0x004fea000383ffff */
[----:B------:R-:W-:Y:S05]  /*7b20*/  BRA `(.L_x_55) ;  /* 0xffffffb400c47947 */ /* 0x000fea000383ffff */
.L_x_59:
[----:B------:R-:W-:-:S07]  /*7b30*/  MOV R0, UR5 ;  /* 0x0000000500007c02 */ /* 0x000fce0008000f00 */
.L_x_110:
[----:B--2---:R2:W3:Y:S02]  /*7b40*/  SYNCS.PHASECHK.TRANS64.TRYWAIT P0, [R0+URZ], R3 ;  /* 0x00000003000075a7 */ /* 0x0044e400080011ff */
[----:B---3--:R-:W-:Y:S05]  /*7b50*/  @!P0 NANOSLEEP.SYNCS 0x989680 ;  /* 0x009896800000895d */ /* 0x008fea0003900000 */
[----:B------:R-:W3:Y:S02]  /*7b60*/  @!P0 SYNCS.PHASECHK.TRANS64 P0, [R0+URZ], R3 ;  /* 0x00000003000085a7 */ /* 0x000ee400080010ff */
[----:B---3--:R-:W-:Y:S05]  /*7b70*/  @!P0 BRA `(.L_x_110) ;  /* 0xfffffffc00f08947 */ /* 0x008fea000383ffff */
[----:B------:R-:W-:Y:S05]  /*7b80*/  BRA `(.L_x_111) ;  /* 0xffffffb800f07947 */ /* 0x000fea000383ffff */
.L_x_60:
[----:B------:R-:W-:-:S07]  /*7b90*/  MOV R0, UR5 ;  /* 0x0000000500007c02 */ /* 0x000fce0008000f00 */
.L_x_112:
[----:B--2---:R2:W3:Y:S02]  /*7ba0*/  SYNCS.PHASECHK.TRANS64.TRYWAIT P0, [R0+URZ], R3 ;  /* 0x00000003000075a7 */ /* 0x0044e400080011ff */
[----:B---3--:R-:W-:Y:S05]  /*7bb0*/  @!P0 NANOSLEEP.SYNCS 0x989680 ;  /* 0x009896800000895d */ /* 0x008fea0003900000 */
[----:B------:R-:W3:Y:S02]  /*7bc0*/  @!P0 SYNCS.PHASECHK.TRANS64 P0, [R0+URZ], R3 ;  /* 0x00000003000085a7 */ /* 0x000ee400080010ff */
[----:B---3--:R-:W-:Y:S05]  /*7bd0*/  @!P0 BRA `(.L_x_112) ;  /* 0xfffffffc00f08947 */ /* 0x008fea000383ffff */
[----:B------:R-:W-:Y:S05]  /*7be0*/  BRA `(.L_x_113) ;  /* 0xffffffb800fc7947 */ /* 0x000fea000383ffff */
.L_x_61:
[----:B------:R-:W-:-:S07]  /*7bf0*/  MOV R0, UR5 ;  /* 0x0000000500007c02 */ /* 0x000fce0008000f00 */
.L_x_114:
[----:B--2---:R2:W3:Y:S02]  /*7c00*/  SYNCS.PHASECHK.TRANS64.TRYWAIT P0, [R0+URZ], R3 ;  /* 0x00000003000075a7 */ /* 0x0044e400080011ff */
[----:B---3--:R-:W-:Y:S05]  /*7c10*/  @!P0 NANOSLEEP.SYNCS 0x989680 ;  /* 0x009896800000895d */ /* 0x008fea0003900000 */
[----:B------:R-:W3:Y:S02]  /*7c20*/  @!P0 SYNCS.PHASECHK.TRANS64 P0, [R0+URZ], R3 ;  /* 0x00000003000085a7 */ /* 0x000ee400080010ff */
[----:B---3--:R-:W-:Y:S05]  /*7c30*/  @!P0 BRA `(.L_x_114) ;  /* 0xfffffffc00f08947 */ /* 0x008fea000383ffff */
[----:B------:R-:W-:Y:S05]  /*7c40*/  BRA `(.L_x_115) ;  /* 0xffffffbc00087947 */ /* 0x000fea000383ffff */
.L_x_62:
[----:B------:R-:W-:-:S07]  /*7c50*/  MOV R0, UR6 ;  /* 0x0000000600007c02 */ /* 0x000fce0008000f00 */
.L_x_116:
[----:B--2---:R2:W3:Y:S02]  /*7c60*/  SYNCS.PHASECHK.TRANS64.TRYWAIT P0, [R0+URZ], R3 ;  /* 0x00000003000075a7 */ /* 0x0044e400080011ff */
[----:B---3--:R-:W-:Y:S05]  /*7c70*/  @!P0 NANOSLEEP.SYNCS 0x989680 ;  /* 0x009896800000895d */ /* 0x008fea0003900000 */
[----:B------:R-:W3:Y:S02]  /*7c80*/  @!P0 SYNCS.PHASECHK.TRANS64 P0, [R0+URZ], R3 ;  /* 0x00000003000085a7 */ /* 0x000ee400080010ff */
[----:B---3--:R-:W-:Y:S05]  /*7c90*/  @!P0 BRA `(.L_x_116) ;  /* 0xfffffffc00f08947 */ /* 0x008fea000383ffff */
[----:B------:R-:W-:Y:S05]  /*7ca0*/  BRA `(.L_x_117) ;  /* 0xffffffbc00147947 */ /* 0x000fea000383ffff */
.L_x_67:
[----:B--2---:R2:W3:Y:S02]  /*7cb0*/  SYNCS.PHASECHK.TRANS64.TRYWAIT P0, [R0+URZ+0x50], R3 ;  /* 0x00005003000075a7 */ /* 0x0044e400080011ff */
[----:B---3--:R-:W-:Y:S05]  /*7cc0*/  @!P0 NANOSLEEP.SYNCS 0x989680 ;  /* 0x009896800000895d */ /* 0x008fea0003900000 */
[----:B------:R-:W3:Y:S02]  /*7cd0*/  @!P0 SYNCS.PHASECHK.TRANS64 P0, [R0+URZ+0x50], R3 ;  /* 0x00005003000085a7 */ /* 0x000ee400080010ff */
[----:B---3--:R-:W-:Y:S05]  /*7ce0*/  @!P0 BRA `(.L_x_67) ;  /* 0xfffffffc00f08947 */ /* 0x008fea000383ffff */
[----:B------:R-:W-:Y:S05]  /*7cf0*/  BRA `(.L_x_118) ;  /* 0xffffffc000107947 */ /* 0x000fea000383ffff */
.L_x_70:
[----:B------:R-:W-:Y:S07]  /*7d00*/  MOV R0, UR7 ;  /* 0x0000000700007c02 */ /* 0x000fee0008000f00 */
.L_x_119:
[----:B--2---:R2:W3:Y:S02]  /*7d10*/  SYNCS.PHASECHK.TRANS64.TRYWAIT P0, [R0+URZ+0x48], R3 ;  /* 0x00004803000075a7 */ /* 0x0044e400080011ff */
[----:B---3--:R-:W-:Y:S05]  /*7d20*/  @!P0 NANOSLEEP.SYNCS 0x989680 ;  /* 0x009896800000895d */ /* 0x008fea0003900000 */
[----:B------:R-:W3:Y:S02]  /*7d30*/  @!P0 SYNCS.PHASECHK.TRANS64 P0, [R0+URZ+0x48], R3 ;  /* 0x00004803000085a7 */ /* 0x000ee400080010ff */
[----:B---3--:R-:W-:Y:S05]  /*7d40*/  @!P0 BRA `(.L_x_119) ;  /* 0xfffffffc00f08947 */ /* 0x008fea000383ffff */
[----:B------:R-:W-:Y:S05]  /*7d50*/  BRA `(.L_x_69) ;  /* 0xffffffc000fc7947 */ /* 0x000fea000383ffff */
.L_x_73:
[----:B------:R-:W-:Y:S07]  /*7d60*/  MOV R3, UR7 ;  /* 0x0000000700037c02 */ /* 0x000fee0008000f00 */
.L_x_120:
[----:B-1----:R1:W2:Y:S02]  /*7d70*/  SYNCS.PHASECHK.TRANS64.TRYWAIT P2, [R3+URZ+0x38], R26 ;  /* 0x0000381a030075a7 */ /* 0x0022a400080411ff */
[----:B--2---:R-:W-:Y:S05]  /*7d80*/  @!P2 NANOSLEEP.SYNCS 0x989680 ;  /* 0x009896800000a95d */ /* 0x004fea0003900000 */
[----:B------:R-:W2:Y:S02]  /*7d90*/  @!P2 SYNCS.PHASECHK.TRANS64 P2, [R3+URZ+0x38], R26 ;  /* 0x0000381a0300a5a7 */ /* 0x000ea400080410ff */
[----:B--2---:R-:W-:Y:S05]  /*7da0*/  @!P2 BRA `(.L_x_120) ;  /* 0xfffffffc00f0a947 */ /* 0x004fea000383ffff */
[----:B------:R-:W-:Y:S05]  /*7db0*/  BRA `(.L_x_121) ;  /* 0xffffffc400907947 */ /* 0x000fea000383ffff */
.L_x_76:
[----:B--2---:R2:W4:Y:S02]  /*7dc0*/  SYNCS.PHASECHK.TRANS64.TRYWAIT P0, [R0+URZ+0x50], R3 ;  /* 0x00005003000075a7 */ /* 0x00452400080011ff */
[----:B----4-:R-:W-:Y:S05]  /*7dd0*/  @!P0 NANOSLEEP.SYNCS 0x989680 ;  /* 0x009896800000895d */ /* 0x010fea0003900000 */
[----:B------:R-:W4:Y:S02]  /*7de0*/  @!P0 SYNCS.PHASECHK.TRANS64 P0, [R0+URZ+0x50], R3 ;  /* 0x00005003000085a7 */ /* 0x000f2400080010ff */
[----:B----4-:R-:W-:Y:S05]  /*7df0*/  @!P0 BRA `(.L_x_76) ;  /* 0xfffffffc00f08947 */ /* 0x010fea000383ffff */
[----:B------:R-:W-:Y:S05]  /*7e00*/  BRA `(.L_x_122) ;  /* 0xffffffcc00187947 */ /* 0x000fea000383ffff */
.L_x_82:
[----:B------:R-:W-:Y:S07]  /*7e10*/  MOV R0, UR44 ;  /* 0x0000002c00007c02 */ /* 0x000fee0008000f00 */
.L_x_123:
[----:B-1----:R1:W3:Y:S02]  /*7e20*/  SYNCS.PHASECHK.TRANS64.TRYWAIT P0, [R0+URZ+0x30], R3 ;  /* 0x00003003000075a7 */ /* 0x0022e400080011ff */
[----:B---3--:R-:W-:Y:S05]  /*7e30*/  @!P0 NANOSLEEP.SYNCS 0x989680 ;  /* 0x009896800000895d */ /* 0x008fea0003900000 */
[----:B------:R-:W3:Y:S02]  /*7e40*/  @!P0 SYNCS.PHASECHK.TRANS64 P0, [R0+URZ+0x30], R3 ;  /* 0x00003003000085a7 */ /* 0x000ee400080010ff */
[----:B---3--:R-:W-:Y:S05]  /*7e50*/  @!P0 BRA `(.L_x_123) ;  /* 0xfffffffc00f08947 */ /* 0x008fea000383ffff */
[----:B------:R-:W-:Y:S05]  /*7e60*/  BRA `(.L_x_81) ;  /* 0xffffffd400447947 */ /* 0x000fea000383ffff */
.L_x_84:
[----:B------:R-:W-:Y:S07]  /*7e70*/  MOV R3, UR50 ;  /* 0x0000003200037c02 */ /* 0x000fee0008000f00 */
.L_x_124:
[----:B-1----:R1:W2:Y:S02]  /*7e80*/  SYNCS.PHASECHK.TRANS64.TRYWAIT P1, [R3+URZ+0x70], R8 ;  /* 0x00007008030075a7 */ /* 0x0022a400080211ff */
[----:B--2---:R-:W-:Y:S05]  /*7e90*/  @!P1 NANOSLEEP.SYNCS 0x989680 ;  /* 0x009896800000995d */ /* 0x004fea0003900000 */
[----:B------:R-:W2:Y:S02]  /*7ea0*/  @!P1 SYNCS.PHASECHK.TRANS64 P1, [R3+URZ+0x70], R8 ;  /* 0x00007008030095a7 */ /* 0x000ea400080210ff */
[----:B--2---:R-:W-:Y:S05]  /*7eb0*/  @!P1 BRA `(.L_x_124) ;  /* 0xfffffffc00f09947 */ /* 0x004fea000383ffff */
[----:B------:R-:W-:Y:S05]  /*7ec0*/  BRA `(.L_x_83) ;  /* 0xffffffd400dc7947 */ /* 0x000fea000383ffff */
        .weak           $__internal_0_$__cuda_sm10x_tcgen05_guardrail_trap_col_being_dealloced_not_returned_by_alloc
        .type           $__internal_0_$__cuda_sm10x_tcgen05_guardrail_trap_col_being_dealloced_not_returned_by_alloc,@function
        .size           $__internal_0_$__cuda_sm10x_tcgen05_guardrail_trap_col_being_dealloced_not_returned_by_alloc,($__internal_1_$__cuda_sm10x_tcgen05_guardrail_trap_phase_invalid_during_alloc - $__internal_0_$__cuda_sm10x_tcgen05_guardrail_trap_col_being_dealloced_not_returned_by_alloc)
$__internal_0_$__cuda_sm10x_tcgen05_guardrail_trap_col_being_dealloced_not_returned_by_alloc:
[----:B------:R-:W-:Y:S05]  /*7ed0*/  BPT.TRAP 0x1 ;  /* 0x000000040000795c */ /* 0x000fea0000300000 */
[----:B------:R-:W-:-:S04]  /*7ee0*/  HFMA2 R3, -RZ, RZ, 0, 0 ;  /* 0x00000000ff037431 */ /* 0x000fc800000001ff */
[----:B------:R-:W-:Y:S05]  /*7ef0*/  RET.REL.NODEC R2 `(_ZN7cutlass13device_kernelINS_4gemm6kernel13GemmUniversalIN4cute5tupleIJiiiiEEENS1_10collective13CollectiveMmaINS1_35MainloopSm100TmaUmmaWarpSpecializedILi3ELi2ELi4ENS5_IJNS4_1CILi1EEESB_SB_EEEEENS5_IJNSA_ILi128EEENSA_ILi80EEENSA_ILi256EEEEEEaNS5_IJlSB_lEEEaSI_NS4_8TiledMMAINS4_8MMA_AtomIJNS4_15SM100_MMA_S8_SSIaaiLi128ELi80ELNS4_4UMMA5MajorE0ELSN_0ELNSM_8SaturateE0EEEEEENS4_6LayoutISC_NS5_IJNSA_ILi0EEESS_SS_EEEEENS5_IJNS4_10UnderscoreESV_SV_EEEEENS4_13SM90_TMA_LOADENS4_14ComposedLayoutINS4_7SwizzleILi3ELi4ELi3EEENS4_18smem_ptr_flag_bitsILi8EEENSR_INS5_IJNSA_ILi8EEESE_EEENS5_IJSE_SB_EEEEEEEvNS4_8identityESY_S18_vS19_EENS_8epilogue10collective18CollectiveEpilogueINS1B_23Sm100TmaWarpSpecializedILi1ELi1ELi80ELb0ELb0EEEJSH_NS5_IJNSR_ISE_SB_EENSR_ISF_SB_EEEEEaSI_aSI_NS1B_6fusion15FusionCallbacksIS1F_NS1J_17LinearCombinationIaiaiLNS_15FloatRoundStyleE2EEESH_S1I_JEEENS4_5SM1004TMEM4LOAD26SM100_TMEM_LOAD_32dp32b16xESY_NSZ_INS10_ILi0ELi4ELi3EEES13_NSR_INS5_IJS14_NSA_ILi16EEEEEENS5_IJS1U_SB_EEEEEEENS4_39AutoVectorizingCopyWithAssumedAlignmentILi128EEENS4_14SM90_TMA_STOREES1Y_S20_S20_EEEvvEEEEvNT_6ParamsE) ;  /* 0xffffff8002407950 */ /* 0x000fea0003c3ffff */
        .weak           $__internal_1_$__cuda_sm10x_tcgen05_guardrail_trap_phase_invalid_during_alloc
        .type           $__internal_1_$__cuda_sm10x_tcgen05_guardrail_trap_phase_invalid_during_alloc,@function
        .size           $__internal_1_$__cuda_sm10x_tcgen05_guardrail_trap_phase_invalid_during_alloc,($__internal_2_$__cuda_sm10x_tcgen05_guardrail_trap_unallocated_columns_being_dealloced - $__internal_1_$__cuda_sm10x_tcgen05_guardrail_trap_phase_invalid_during_alloc)
$__internal_1_$__cuda_sm10x_tcgen05_guardrail_trap_phase_invalid_during_alloc:
[----:B------:R-:W-:Y:S05]  /*7f00*/  BPT.TRAP 0x1 ;  /* 0x000000040000795c */ /* 0x000fea0000300000 */
[----:B------:R-:W-:-:S04]  /*7f10*/  MOV R3, 0x0 ;  /* 0x0000000000037802 */ /* 0x000fc80000000f00 */
[----:B------:R-:W-:Y:S05]  /*7f20*/  RET.REL.NODEC R2 `(_ZN7cutlass13device_kernelINS_4gemm6kernel13GemmUniversalIN4cute5tupleIJiiiiEEENS1_10collective13CollectiveMmaINS1_35MainloopSm100TmaUmmaWarpSpecializedILi3ELi2ELi4ENS5_IJNS4_1CILi1EEESB_SB_EEEEENS5_IJNSA_ILi128EEENSA_ILi80EEENSA_ILi256EEEEEEaNS5_IJlSB_lEEEaSI_NS4_8TiledMMAINS4_8MMA_AtomIJNS4_15SM100_MMA_S8_SSIaaiLi128ELi80ELNS4_4UMMA5MajorE0ELSN_0ELNSM_8SaturateE0EEEEEENS4_6LayoutISC_NS5_IJNSA_ILi0EEESS_SS_EEEEENS5_IJNS4_10UnderscoreESV_SV_EEEEENS4_13SM90_TMA_LOADENS4_14ComposedLayoutINS4_7SwizzleILi3ELi4ELi3EEENS4_18smem_ptr_flag_bitsILi8EEENSR_INS5_IJNSA_ILi8EEESE_EEENS5_IJSE_SB_EEEEEEEvNS4_8identityESY_S18_vS19_EENS_8epilogue10collective18CollectiveEpilogueINS1B_23Sm100TmaWarpSpecializedILi1ELi1ELi80ELb0ELb0EEEJSH_NS5_IJNSR_ISE_SB_EENSR_ISF_SB_EEEEEaSI_aSI_NS1B_6fusion15FusionCallbacksIS1F_NS1J_17LinearCombinationIaiaiLNS_15FloatRoundStyleE2EEESH_S1I_JEEENS4_5SM1004TMEM4LOAD26SM100_TMEM_LOAD_32dp32b16xESY_NSZ_INS10_ILi0ELi4ELi3EEES13_NSR_INS5_IJS14_NSA_ILi16EEEEEENS5_IJS1U_SB_EEEEEEENS4_39AutoVectorizingCopyWithAssumedAlignmentILi128EEENS4_14SM90_TMA_STOREES1Y_S20_S20_EEEvvEEEEvNT_6ParamsE) ;  /* 0xffffff8002347950 */ /* 0x000fea0003c3ffff */
        .weak           $__internal_2_$__cuda_sm10x_tcgen05_guardrail_trap_unallocated_columns_being_dealloced
        .type           $__internal_2_$__cuda_sm10x_tcgen05_guardrail_trap_unallocated_columns_being_dealloced,@function
        .size           $__internal_2_$__cuda_sm10x_tcgen05_guardrail_trap_unallocated_columns_being_dealloced,(.L_x_126 - $__internal_2_$__cuda_sm10x_tcgen05_guardrail_trap_unallocated_columns_being_dealloced)
$__internal_2_$__cuda_sm10x_tcgen05_guardrail_trap_unallocated_columns_being_dealloced:
[----:B------:R-:W-:Y:S05]  /*7f30*/  BPT.TRAP 0x1 ;  /* 0x000000040000795c */ /* 0x000fea0000300000 */
[----:B------:R-:W-:-:S04]  /*7f40*/  HFMA2 R3, -RZ, RZ, 0, 0 ;  /* 0x00000000ff037431 */ /* 0x000fc800000001ff */
[----:B------:R-:W-:Y:S05]  /*7f50*/  RET.REL.NODEC R2 `(_ZN7cutlass13device_kernelINS_4gemm6kernel13GemmUniversalIN4cute5tupleIJiiiiEEENS1_10collective13CollectiveMmaINS1_35MainloopSm100TmaUmmaWarpSpecializedILi3ELi2ELi4ENS5_IJNS4_1CILi1EEESB_SB_EEEEENS5_IJNSA_ILi128EEENSA_ILi80EEENSA_ILi256EEEEEEaNS5_IJlSB_lEEEaSI_NS4_8TiledMMAINS4_8MMA_AtomIJNS4_15SM100_MMA_S8_SSIaaiLi128ELi80ELNS4_4UMMA5MajorE0ELSN_0ELNSM_8SaturateE0EEEEEENS4_6LayoutISC_NS5_IJNSA_ILi0EEESS_SS_EEEEENS5_IJNS4_10UnderscoreESV_SV_EEEEENS4_13SM90_TMA_LOADENS4_14ComposedLayoutINS4_7SwizzleILi3ELi4ELi3EEENS4_18smem_ptr_flag_bitsILi8EEENSR_INS5_IJNSA_ILi8EEESE_EEENS5_IJSE_SB_EEEEEEEvNS4_8identityESY_S18_vS19_EENS_8epilogue10collective18CollectiveEpilogueINS1B_23Sm100TmaWarpSpecializedILi1ELi1ELi80ELb0ELb0EEEJSH_NS5_IJNSR_ISE_SB_EENSR_ISF_SB_EEEEEaSI_aSI_NS1B_6fusion15FusionCallbacksIS1F_NS1J_17LinearCombinationIaiaiLNS_15FloatRoundStyleE2EEESH_S1I_JEEENS4_5SM1004TMEM4LOAD26SM100_TMEM_LOAD_32dp32b16xESY_NSZ_INS10_ILi0ELi4ELi3EEES13_NSR_INS5_IJS14_NSA_ILi16EEEEEENS5_IJS1U_SB_EEEEEEENS4_39AutoVectorizingCopyWithAssumedAlignmentILi128EEENS4_14SM90_TMA_STOREES1Y_S20_S20_EEEvvEEEEvNT_6ParamsE) ;  /* 0xffffff8002287950 */ /* 0x000fea0003c3ffff */
.L_x_125:
[----:B------:R-:W-:-:S00]  /*7f60*/  BRA `(.L_x_125) ;  /* 0xfffffffc00fc7947 */ /* 0x000fc0000383ffff */
[----:B------:R-:W-:-:S00]  /*7f70*/  NOP ;  /* 0x0000000000007918 */ /* 0x000fc00000000000 */
        /* <DEDUP_REMOVED lines=8> */
.L_x_126:


//--------------------- .nv.global.init           --------------------------
	.section	.nv.global.init,"aw",@progbits
.nv.global.init:
	.type		$str$26,@object
	.size		$str$26,($str$25 - $str$26)
$str$26:
        /*0000*/ 	.byte	0x2f, 0x74, 0x6d, 0x70, 0x2f, 0x63, 0x75, 0x74, 0x6c, 0x61, 0x73, 0x73, 0x5f, 0x73, 0x77, 0x65
        /*0010*/ 	.byte	0x65, 0x70, 0x5f, 0x73, 0x72, 0x63, 0x2f, 0x69, 0x6e, 0x63, 0x6c, 0x75, 0x64, 0x65, 0x2f, 0x63
        /*0020*/ 	.byte	0x75, 0x74, 0x65, 0x2f, 0x61, 0x74, 0x6f, 0x6d, 0x2f, 0x63, 0x6f, 0x70, 0x79, 0x5f, 0x74, 0x72
        /*0030*/ 	.byte	0x61, 0x69, 0x74, 0x73, 0x5f, 0x73, 0x6d, 0x31, 0x30, 0x30, 0x2e, 0x68, 0x70, 0x70, 0x00
	.type		$str$25,@object
	.size		$str$25,(__unnamed_1 - $str$25)
$str$25:
        /*003f*/ 	.byte	0x28, 0x28, 0x75, 0x69, 0x6e, 0x74, 0x33, 0x32, 0x5f, 0x74, 0x28, 0x74, 0x68, 0x72, 0x65, 0x61
        /*004f*/ 	.byte	0x64, 0x49, 0x64, 0x78, 0x2e, 0x78, 0x29, 0x20, 0x2f, 0x20, 0x33, 0x32, 0x29, 0x20, 0x25, 0x20
        /*005f*/ 	.byte	0x34, 0x29, 0x20, 0x3d, 0x3d, 0x20, 0x28, 0x28, 0x28, 0x74, 0x6d, 0x65, 0x6d, 0x5f, 0x61, 0x64
        /*006f*/ 	.byte	0x64, 0x72, 0x20, 0x3e, 0x3e, 0x20, 0x31, 0x36, 0x29, 0x20, 0x2f, 0x20, 0x33, 0x32, 0x29, 0x20
        /*007f*/ 	.byte	0x25, 0x20, 0x34, 0x29, 0x00
	.type		__unnamed_1,@object
	.size		__unnamed_1,(.L_1 - __unnamed_1)
__unnamed_1:
        /*0084*/ 	.byte	0x63, 0x6f, 0x6e, 0x73, 0x74, 0x65, 0x78, 0x70, 0x72, 0x20, 0x76, 0x6f, 0x69, 0x64, 0x20, 0x63
        /* <DEDUP_REMOVED lines=36> */
        /*02d4*/ 	.byte	0x74, 0x65, 0x3a, 0x3a, 0x43, 0x3c, 0x30, 0x3e, 0x3e, 0x3e, 0x3e, 0x5d, 0x00
.L_1:


//--------------------- .nv.shared._ZN7cutlass13device_kernelINS_4gemm6kernel13GemmUniversalIN4cute5tupleIJiiiiEEENS1_10collective13CollectiveMmaINS1_35MainloopSm100TmaUmmaWarpSpecializedILi3ELi2ELi4ENS5_IJNS4_1CILi1EEESB_SB_EEEEENS5_IJNSA_ILi128EEENSA_ILi80EEENSA_ILi256EEEEEEaNS5_IJlSB_lEEEaSI_NS4_8TiledMMAINS4_8MMA_AtomIJNS4_15SM100_MMA_S8_SSIaaiLi128ELi80ELNS4_4UMMA5MajorE0ELSN_0ELNSM_8SaturateE0EEEEEENS4_6LayoutISC_NS5_IJNSA_ILi0EEESS_SS_EEEEENS5_IJNS4_10UnderscoreESV_SV_EEEEENS4_13SM90_TMA_LOADENS4_14ComposedLayoutINS4_7SwizzleILi3ELi4ELi3EEENS4_18smem_ptr_flag_bitsILi8EEENSR_INS5_IJNSA_ILi8EEESE_EEENS5_IJSE_SB_EEEEEEEvNS4_8identityESY_S18_vS19_EENS_8epilogue10collective18CollectiveEpilogueINS1B_23Sm100TmaWarpSpecializedILi1ELi1ELi80ELb0ELb0EEEJSH_NS5_IJNSR_ISE_SB_EENSR_ISF_SB_EEEEEaSI_aSI_NS1B_6fusion15FusionCallbacksIS1F_NS1J_17LinearCombinationIaiaiLNS_15FloatRoundStyleE2EEESH_S1I_JEEENS4_5SM1004TMEM4LOAD26SM100_TMEM_LOAD_32dp32b16xESY_NSZ_INS10_ILi0ELi4ELi3EEES13_NSR_INS5_IJS14_NSA_ILi16EEEEEENS5_IJS1U_SB_EEEEEEENS4_39AutoVectorizingCopyWithAssumedAlignmentILi128EEENS4_14SM90_TMA_STOREES1Y_S20_S20_EEEvvEEEEvNT_6ParamsE --------------------------
	.section	.nv.shared._ZN7cutlass13device_kernelINS_4gemm6kernel13GemmUniversalIN4cute5tupleIJiiiiEEENS1_10collective13CollectiveMmaINS1_35MainloopSm100TmaUmmaWarpSpecializedILi3ELi2ELi4ENS5_IJNS4_1CILi1EEESB_SB_EEEEENS5_IJNSA_ILi128EEENSA_ILi80EEENSA_ILi256EEEEEEaNS5_IJlSB_lEEEaSI_NS4_8TiledMMAINS4_8MMA_AtomIJNS4_15SM100_MMA_S8_SSIaaiLi128ELi80ELNS4_4UMMA5MajorE0ELSN_0ELNSM_8SaturateE0EEEEEENS4_6LayoutISC_NS5_IJNSA_ILi0EEESS_SS_EEEEENS5_IJNS4_10UnderscoreESV_SV_EEEEENS4_13SM90_TMA_LOADENS4_14ComposedLayoutINS4_7SwizzleILi3ELi4ELi3EEENS4_18smem_ptr_flag_bitsILi8EEENSR_INS5_IJNSA_ILi8EEESE_EEENS5_IJSE_SB_EEEEEEEvNS4_8identityESY_S18_vS19_EENS_8epilogue10collective18CollectiveEpilogueINS1B_23Sm100TmaWarpSpecializedILi1ELi1ELi80ELb0ELb0EEEJSH_NS5_IJNSR_ISE_SB_EENSR_ISF_SB_EEEEEaSI_aSI_NS1B_6fusion15FusionCallbacksIS1F_NS1J_17LinearCombinationIaiaiLNS_15FloatRoundStyleE2EEESH_S1I_JEEENS4_5SM1004TMEM4LOAD26SM100_TMEM_LOAD_32dp32b16xESY_NSZ_INS10_ILi0ELi4ELi3EEES13_NSR_INS5_IJS14_NSA_ILi16EEEEEENS5_IJS1U_SB_EEEEEEENS4_39AutoVectorizingCopyWithAssumedAlignmentILi128EEENS4_14SM90_TMA_STOREES1Y_S20_S20_EEEvvEEEEvNT_6ParamsE,"aw",@nobits
	.sectionflags	@""
	.align	16
	.zero		1024


//--------------------- .nv.shared.reserved.0     --------------------------
	.section	.nv.shared.reserved.0,"aw",@nobits
	.weak		__nv_reservedSMEM_offset_0_alias
	.size		__nv_reservedSMEM_offset_0_alias, 0, 64
	.other		__nv_reservedSMEM_offset_0_alias,@"STO_CUDA_RESERVED_SHARED STV_DEFAULT"
__nv_reservedSMEM_offset_0_alias:
	.zero		0
.nv.shared.reserved.0:
	.zero		64
	.weak		__nv_reservedSMEM_tcgen05_partition
	.type		__nv_reservedSMEM_tcgen05_partition,@object
	.size		__nv_reservedSMEM_tcgen05_partition,(.L_0 - __nv_reservedSMEM_tcgen05_partition)
__nv_reservedSMEM_tcgen05_partition:
	.zero		32
.L_0:


//--------------------- .nv.global                --------------------------
	.section	.nv.global,"aw",@nobits
.nv.global:
	.type		_ZN40_INTERNAL_25ae20b6_4_k_cu_66a142e8_271704cute1_E,@object
	.size		_ZN40_INTERNAL_25ae20b6_4_k_cu_66a142e8_271704cute1_E,(_ZN40_INTERNAL_25ae20b6_4_k_cu_66a142e8_271704cuda3std3__45__cpo6cbeginE - _ZN40_INTERNAL_25ae20b6_4_k_cu_66a142e8_271704cute1_E)
_ZN40_INTERNAL_25ae20b6_4_k_cu_66a142e8_271704cute1_E:
	.zero		1
	.type		_ZN40_INTERNAL_25ae20b6_4_k_cu_66a142e8_271704cuda3std3__45__cpo6cbeginE,@object
	.size		_ZN40_INTERNAL_25ae20b6_4_k_cu_66a142e8_271704cuda3std3__45__cpo6cbeginE,(_ZN40_INTERNAL_25ae20b6_4_k_cu_66a142e8_271704cuda3std3__48in_placeE - _ZN40_INTERNAL_25ae20b6_4_k_cu_66a142e8_271704cuda3std3__45__cpo6cbeginE)
_ZN40_INTERNAL_25ae20b6_4_k_cu_66a142e8_271704cuda3std3__45__cpo6cbeginE:
	.zero		1
	.type		_ZN40_INTERNAL_25ae20b6_4_k_cu_66a142e8_271704cuda3std3__48in_placeE,@object
	.size		_ZN40_INTERNAL_25ae20b6_4_k_cu_66a142e8_271704cuda3std3__48in_placeE,(_ZN40_INTERNAL_25ae20b6_4_k_cu_66a142e8_271704cuda3std6ranges3__45__cpo9iter_moveE - _ZN40_INTERNAL_25ae20b6_4_k_cu_66a142e8_271704cuda3std3__48in_placeE)
_ZN40_INTERNAL_25ae20b6_4_k_cu_66a142e8_271704cuda3std3__48in_placeE:
	.zero		1
	.type		_ZN40_INTERNAL_25ae20b6_4_k_cu_66a142e8_271704cuda3std6ranges3__45__cpo9iter_moveE,@object
	.size		_ZN40_INTERNAL_25ae20b6_4_k_cu_66a142e8_271704cuda3std6ranges3__45__cpo9iter_moveE,(_ZN40_INTERNAL_25ae20b6_4_k_cu_66a142e8_271704cuda3std3__45__cpo5beginE - _ZN40_INTERNAL_25ae20b6_4_k_cu_66a142e8_271704cuda3std6ranges3__45__cpo9iter_moveE)
_ZN40_INTERNAL_25ae20b6_4_k_cu_66a142e8_271704cuda3std6ranges3__45__cpo9iter_moveE:
	.zero		1
	.type		_ZN40_INTERNAL_25ae20b6_4_k_cu_66a142e8_271704cuda3std3__45__cpo5beginE,@object
	.size		_ZN40_INTERNAL_25ae20b6_4_k_cu_66a142e8_271704cuda3std3__45__cpo5beginE,(_ZN40_INTERNAL_25ae20b6_4_k_cu_66a142e8_271704cuda3std3__442_GLOBAL__N__25ae20b6_4_k_cu_66a142e8_271706ignoreE - _ZN40_INTERNAL_25ae20b6_4_k_cu_66a142e8_271704cuda3std3__45__cpo5beginE)
_ZN40_INTERNAL_25ae20b6_4_k_cu_66a142e8_271704cuda3std3__45__cpo5beginE:
	.zero		1
	.type		_ZN40_INTERNAL_25ae20b6_4_k_cu_66a142e8_271704cuda3std3__442_GLOBAL__N__25ae20b6_4_k_cu_66a142e8_271706ignoreE,@object
	.size		_ZN40_INTERNAL_25ae20b6_4_k_cu_66a142e8_271704cuda3std3__442_GLOBAL__N__25ae20b6_4_k_cu_66a142e8_271706ignoreE,(_ZN40_INTERNAL_25ae20b6_4_k_cu_66a142e8_271704cute7productE - _ZN40_INTERNAL_25ae20b6_4_k_cu_66a142e8_271704cuda3std3__442_GLOBAL__N__25ae20b6_4_k_cu_66a142e8_271706ignoreE)
_ZN40_INTERNAL_25ae20b6_4_k_cu_66a142e8_271704cuda3std3__442_GLOBAL__N__25ae20b6_4_k_cu_66a142e8_271706ignoreE:
	.zero		1
	.type		_ZN40_INTERNAL_25ae20b6_4_k_cu_66a142e8_271704cute7productE,@object
	.size		_ZN40_INTERNAL_25ae20b6_4_k_cu_66a142e8_271704cute7productE,(_ZN40_INTERNAL_25ae20b6_4_k_cu_66a142e8_271704cuda3std3__45__cpo3endE - _ZN40_INTERNAL_25ae20b6_4_k_cu_66a142e8_271704cute7productE)
_ZN40_INTERNAL_25ae20b6_4_k_cu_66a142e8_271704cute7productE:
	.zero		1
	.type		_ZN40_INTERNAL_25ae20b6_4_k_cu_66a142e8_271704cuda3std3__45__cpo3endE,@object
	.size		_ZN40_INTERNAL_25ae20b6_4_k_cu_66a142e8_271704cuda3std3__45__cpo3endE,(_ZN40_INTERNAL_25ae20b6_4_k_cu_66a142e8_271704cuda3std3__419piecewise_constructE - _ZN40_INTERNAL_25ae20b6_4_k_cu_66a142e8_271704cuda3std3__45__cpo3endE)
_ZN40_INTERNAL_25ae20b6_4_k_cu_66a142e8_271704cuda3std3__45__cpo3endE:
	.zero		1
	.type		_ZN40_INTERNAL_25ae20b6_4_k_cu_66a142e8_271704cuda3std3__419piecewise_constructE,@object
	.size		_ZN40_INTERNAL_25ae20b6_4_k_cu_66a142e8_271704cuda3std3__419piecewise_constructE,(_ZN40_INTERNAL_25ae20b6_4_k_cu_66a142e8_271704cuda3std3__45__cpo4cendE - _ZN40_INTERNAL_25ae20b6_4_k_cu_66a142e8_271704cuda3std3__419piecewise_constructE)
_ZN40_INTERNAL_25ae20b6_4_k_cu_66a142e8_271704cuda3std3__419piecewise_constructE:
	.zero		1
	.type		_ZN40_INTERNAL_25ae20b6_4_k_cu_66a142e8_271704cuda3std3__45__cpo4cendE,@object
	.size		_ZN40_INTERNAL_25ae20b6_4_k_cu_66a142e8_271704cuda3std3__45__cpo4cendE,(_ZN40_INTERNAL_25ae20b6_4_k_cu_66a142e8_271704cuda3std6ranges3__45__cpo4swapE - _ZN40_INTERNAL_25ae20b6_4_k_cu_66a142e8_271704cuda3std3__45__cpo4cendE)
_ZN40_INTERNAL_25ae20b6_4_k_cu_66a142e8_271704cuda3std3__45__cpo4cendE:
	.zero		1
	.type		_ZN40_INTERNAL_25ae20b6_4_k_cu_66a142e8_271704cuda3std6ranges3__45__cpo4swapE,@object
	.size		_ZN40_INTERNAL_25ae20b6_4_k_cu_66a142e8_271704cuda3std6ranges3__45__cpo4swapE,(.L_9 - _ZN40_INTERNAL_25ae20b6_4_k_cu_66a142e8_271704cuda3std6ranges3__45__cpo4swapE)
_ZN40_INTERNAL_25ae20b6_4_k_cu_66a142e8_271704cuda3std6ranges3__45__cpo4swapE:
	.zero		1
.L_9:


//--------------------- .nv.constant0._ZN7cutlass13device_kernelINS_4gemm6kernel13GemmUniversalIN4cute5tupleIJiiiiEEENS1_10collective13CollectiveMmaINS1_35MainloopSm100TmaUmmaWarpSpecializedILi3ELi2ELi4ENS5_IJNS4_1CILi1EEESB_SB_EEEEENS5_IJNSA_ILi128EEENSA_ILi80EEENSA_ILi256EEEEEEaNS5_IJlSB_lEEEaSI_NS4_8TiledMMAINS4_8MMA_AtomIJNS4_15SM100_MMA_S8_SSIaaiLi128ELi80ELNS4_4UMMA5MajorE0ELSN_0ELNSM_8SaturateE0EEEEEENS4_6LayoutISC_NS5_IJNSA_ILi0EEESS_SS_EEEEENS5_IJNS4_10UnderscoreESV_SV_EEEEENS4_13SM90_TMA_LOADENS4_14ComposedLayoutINS4_7SwizzleILi3ELi4ELi3EEENS4_18smem_ptr_flag_bitsILi8EEENSR_INS5_IJNSA_ILi8EEESE_EEENS5_IJSE_SB_EEEEEEEvNS4_8identityESY_S18_vS19_EENS_8epilogue10collective18CollectiveEpilogueINS1B_23Sm100TmaWarpSpecializedILi1ELi1ELi80ELb0ELb0EEEJSH_NS5_IJNSR_ISE_SB_EENSR_ISF_SB_EEEEEaSI_aSI_NS1B_6fusion15FusionCallbacksIS1F_NS1J_17LinearCombinationIaiaiLNS_15FloatRoundStyleE2EEESH_S1I_JEEENS4_5SM1004TMEM4LOAD26SM100_TMEM_LOAD_32dp32b16xESY_NSZ_INS10_ILi0ELi4ELi3EEES13_NSR_INS5_IJS14_NSA_ILi16EEEEEENS5_IJS1U_SB_EEEEEEENS4_39AutoVectorizingCopyWithAssumedAlignmentILi128EEENS4_14SM90_TMA_STOREES1Y_S20_S20_EEEvvEEEEvNT_6ParamsE --------------------------
	.section	.nv.constant0._ZN7cutlass13device_kernelINS_4gemm6kernel13GemmUniversalIN4cute5tupleIJiiiiEEENS1_10collective13CollectiveMmaINS1_35MainloopSm100TmaUmmaWarpSpecializedILi3ELi2ELi4ENS5_IJNS4_1CILi1EEESB_SB_EEEEENS5_IJNSA_ILi128EEENSA_ILi80EEENSA_ILi256EEEEEEaNS5_IJlSB_lEEEaSI_NS4_8TiledMMAINS4_8MMA_AtomIJNS4_15SM100_MMA_S8_SSIaaiLi128ELi80ELNS4_4UMMA5MajorE0ELSN_0ELNSM_8SaturateE0EEEEEENS4_6LayoutISC_NS5_IJNSA_ILi0EEESS_SS_EEEEENS5_IJNS4_10UnderscoreESV_SV_EEEEENS4_13SM90_TMA_LOADENS4_14ComposedLayoutINS4_7SwizzleILi3ELi4ELi3EEENS4_18smem_ptr_flag_bitsILi8EEENSR_INS5_IJNSA_ILi8EEESE_EEENS5_IJSE_SB_EEEEEEEvNS4_8identityESY_S18_vS19_EENS_8epilogue10collective18CollectiveEpilogueINS1B_23Sm100TmaWarpSpecializedILi1ELi1ELi80ELb0ELb0EEEJSH_NS5_IJNSR_ISE_SB_EENSR_ISF_SB_EEEEEaSI_aSI_NS1B_6fusion15FusionCallbacksIS1F_NS1J_17LinearCombinationIaiaiLNS_15FloatRoundStyleE2EEESH_S1I_JEEENS4_5SM1004TMEM4LOAD26SM100_TMEM_LOAD_32dp32b16xESY_NSZ_INS10_ILi0ELi4ELi3EEES13_NSR_INS5_IJS14_NSA_ILi16EEEEEENS5_IJS1U_SB_EEEEEEENS4_39AutoVectorizingCopyWithAssumedAlignmentILi128EEENS4_14SM90_TMA_STOREES1Y_S20_S20_EEEvvEEEEvNT_6ParamsE,"a",@progbits
	.sectionflags	@""
	.align	4
.nv.constant0._ZN7cutlass13device_kernelINS_4gemm6kernel13GemmUniversalIN4cute5tupleIJiiiiEEENS1_10collective13CollectiveMmaINS1_35MainloopSm100TmaUmmaWarpSpecializedILi3ELi2ELi4ENS5_IJNS4_1CILi1EEESB_SB_EEEEENS5_IJNSA_ILi128EEENSA_ILi80EEENSA_ILi256EEEEEEaNS5_IJlSB_lEEEaSI_NS4_8TiledMMAINS4_8MMA_AtomIJNS4_15SM100_MMA_S8_SSIaaiLi128ELi80ELNS4_4UMMA5MajorE0ELSN_0ELNSM_8SaturateE0EEEEEENS4_6LayoutISC_NS5_IJNSA_ILi0EEESS_SS_EEEEENS5_IJNS4_10UnderscoreESV_SV_EEEEENS4_13SM90_TMA_LOADENS4_14ComposedLayoutINS4_7SwizzleILi3ELi4ELi3EEENS4_18smem_ptr_flag_bitsILi8EEENSR_INS5_IJNSA_ILi8EEESE_EEENS5_IJSE_SB_EEEEEEEvNS4_8identityESY_S18_vS19_EENS_8epilogue10collective18CollectiveEpilogueINS1B_23Sm100TmaWarpSpecializedILi1ELi1ELi80ELb0ELb0EEEJSH_NS5_IJNSR_ISE_SB_EENSR_ISF_SB_EEEEEaSI_aSI_NS1B_6fusion15FusionCallbacksIS1F_NS1J_17LinearCombinationIaiaiLNS_15FloatRoundStyleE2EEESH_S1I_JEEENS4_5SM1004TMEM4LOAD26SM100_TMEM_LOAD_32dp32b16xESY_NSZ_INS10_ILi0ELi4ELi3EEES13_NSR_INS5_IJS14_NSA_ILi16EEEEEENS5_IJS1U_SB_EEEEEEENS4_39AutoVectorizingCopyWithAssumedAlignmentILi128EEENS4_14SM90_TMA_STOREES1Y_S20_S20_EEEvvEEEEvNT_6ParamsE:
	.zero		2944


//--------------------- SYMBOLS --------------------------

	.type		.nv.reservedSmem.offset0,@object
	.size		.nv.reservedSmem.offset0,0x4
	.type		.nv.reservedSmem.cap,@object
	.size		.nv.reservedSmem.cap,0x4
	.type		__assertfail,@function
